//
// Generated by NVIDIA NVVM Compiler
//
// Compiler Build ID: CL-36424714
// Cuda compilation tools, release 13.0, V13.0.88
// Based on NVVM 20.0.0
//

.version 9.0
.target sm_100
.address_size 64

	// .globl	_Z26fused_moe_w8a8_smem_kernelILi16ELi32ELi8ELi4ELi1ELi1EEvPK13__nv_fp8_e4m3PKfS2_S4_P13__nv_bfloat16PKiS8_S8_iiii
// _ZZ26fused_moe_w8a8_smem_kernelILi16ELi32ELi8ELi4ELi1ELi1EEvPK13__nv_fp8_e4m3PKfS2_S4_P13__nv_bfloat16PKiS8_S8_iiiiE3s_w has been demoted
// _ZZ26fused_moe_w8a8_smem_kernelILi16ELi32ELi8ELi4ELi1ELi1EEvPK13__nv_fp8_e4m3PKfS2_S4_P13__nv_bfloat16PKiS8_S8_iiiiE3s_x has been demoted

.visible .entry _Z26fused_moe_w8a8_smem_kernelILi16ELi32ELi8ELi4ELi1ELi1EEvPK13__nv_fp8_e4m3PKfS2_S4_P13__nv_bfloat16PKiS8_S8_iiii(
	.param .u64 .ptr .align 1 _Z26fused_moe_w8a8_smem_kernelILi16ELi32ELi8ELi4ELi1ELi1EEvPK13__nv_fp8_e4m3PKfS2_S4_P13__nv_bfloat16PKiS8_S8_iiii_param_0,
	.param .u64 .ptr .align 1 _Z26fused_moe_w8a8_smem_kernelILi16ELi32ELi8ELi4ELi1ELi1EEvPK13__nv_fp8_e4m3PKfS2_S4_P13__nv_bfloat16PKiS8_S8_iiii_param_1,
	.param .u64 .ptr .align 1 _Z26fused_moe_w8a8_smem_kernelILi16ELi32ELi8ELi4ELi1ELi1EEvPK13__nv_fp8_e4m3PKfS2_S4_P13__nv_bfloat16PKiS8_S8_iiii_param_2,
	.param .u64 .ptr .align 1 _Z26fused_moe_w8a8_smem_kernelILi16ELi32ELi8ELi4ELi1ELi1EEvPK13__nv_fp8_e4m3PKfS2_S4_P13__nv_bfloat16PKiS8_S8_iiii_param_3,
	.param .u64 .ptr .align 1 _Z26fused_moe_w8a8_smem_kernelILi16ELi32ELi8ELi4ELi1ELi1EEvPK13__nv_fp8_e4m3PKfS2_S4_P13__nv_bfloat16PKiS8_S8_iiii_param_4,
	.param .u64 .ptr .align 1 _Z26fused_moe_w8a8_smem_kernelILi16ELi32ELi8ELi4ELi1ELi1EEvPK13__nv_fp8_e4m3PKfS2_S4_P13__nv_bfloat16PKiS8_S8_iiii_param_5,
	.param .u64 .ptr .align 1 _Z26fused_moe_w8a8_smem_kernelILi16ELi32ELi8ELi4ELi1ELi1EEvPK13__nv_fp8_e4m3PKfS2_S4_P13__nv_bfloat16PKiS8_S8_iiii_param_6,
	.param .u64 .ptr .align 1 _Z26fused_moe_w8a8_smem_kernelILi16ELi32ELi8ELi4ELi1ELi1EEvPK13__nv_fp8_e4m3PKfS2_S4_P13__nv_bfloat16PKiS8_S8_iiii_param_7,
	.param .u32 _Z26fused_moe_w8a8_smem_kernelILi16ELi32ELi8ELi4ELi1ELi1EEvPK13__nv_fp8_e4m3PKfS2_S4_P13__nv_bfloat16PKiS8_S8_iiii_param_8,
	.param .u32 _Z26fused_moe_w8a8_smem_kernelILi16ELi32ELi8ELi4ELi1ELi1EEvPK13__nv_fp8_e4m3PKfS2_S4_P13__nv_bfloat16PKiS8_S8_iiii_param_9,
	.param .u32 _Z26fused_moe_w8a8_smem_kernelILi16ELi32ELi8ELi4ELi1ELi1EEvPK13__nv_fp8_e4m3PKfS2_S4_P13__nv_bfloat16PKiS8_S8_iiii_param_10,
	.param .u32 _Z26fused_moe_w8a8_smem_kernelILi16ELi32ELi8ELi4ELi1ELi1EEvPK13__nv_fp8_e4m3PKfS2_S4_P13__nv_bfloat16PKiS8_S8_iiii_param_11
)
{
	.local .align 8 .b8 	__local_depot0[8];
	.reg .b64 	%SP;
	.reg .b64 	%SPL;
	.reg .pred 	%p<46>;
	.reg .b16 	%rs<5>;
	.reg .b32 	%r<354>;
	.reg .b32 	%f<97>;
	.reg .b64 	%rd<115>;
	// demoted variable
	.shared .align 128 .b8 _ZZ26fused_moe_w8a8_smem_kernelILi16ELi32ELi8ELi4ELi1ELi1EEvPK13__nv_fp8_e4m3PKfS2_S4_P13__nv_bfloat16PKiS8_S8_iiiiE3s_w[1024];
	// demoted variable
	.shared .align 128 .b8 _ZZ26fused_moe_w8a8_smem_kernelILi16ELi32ELi8ELi4ELi1ELi1EEvPK13__nv_fp8_e4m3PKfS2_S4_P13__nv_bfloat16PKiS8_S8_iiiiE3s_x[2048];
	mov.u64 	%SPL, __local_depot0;
	ld.param.u64 	%rd10, [_Z26fused_moe_w8a8_smem_kernelILi16ELi32ELi8ELi4ELi1ELi1EEvPK13__nv_fp8_e4m3PKfS2_S4_P13__nv_bfloat16PKiS8_S8_iiii_param_0];
	ld.param.u64 	%rd14, [_Z26fused_moe_w8a8_smem_kernelILi16ELi32ELi8ELi4ELi1ELi1EEvPK13__nv_fp8_e4m3PKfS2_S4_P13__nv_bfloat16PKiS8_S8_iiii_param_1];
	ld.param.u64 	%rd11, [_Z26fused_moe_w8a8_smem_kernelILi16ELi32ELi8ELi4ELi1ELi1EEvPK13__nv_fp8_e4m3PKfS2_S4_P13__nv_bfloat16PKiS8_S8_iiii_param_2];
	ld.param.u64 	%rd12, [_Z26fused_moe_w8a8_smem_kernelILi16ELi32ELi8ELi4ELi1ELi1EEvPK13__nv_fp8_e4m3PKfS2_S4_P13__nv_bfloat16PKiS8_S8_iiii_param_3];
	ld.param.u64 	%rd15, [_Z26fused_moe_w8a8_smem_kernelILi16ELi32ELi8ELi4ELi1ELi1EEvPK13__nv_fp8_e4m3PKfS2_S4_P13__nv_bfloat16PKiS8_S8_iiii_param_4];
	ld.param.u64 	%rd13, [_Z26fused_moe_w8a8_smem_kernelILi16ELi32ELi8ELi4ELi1ELi1EEvPK13__nv_fp8_e4m3PKfS2_S4_P13__nv_bfloat16PKiS8_S8_iiii_param_5];
	ld.param.u64 	%rd16, [_Z26fused_moe_w8a8_smem_kernelILi16ELi32ELi8ELi4ELi1ELi1EEvPK13__nv_fp8_e4m3PKfS2_S4_P13__nv_bfloat16PKiS8_S8_iiii_param_6];
	ld.param.u64 	%rd17, [_Z26fused_moe_w8a8_smem_kernelILi16ELi32ELi8ELi4ELi1ELi1EEvPK13__nv_fp8_e4m3PKfS2_S4_P13__nv_bfloat16PKiS8_S8_iiii_param_7];
	ld.param.u32 	%r113, [_Z26fused_moe_w8a8_smem_kernelILi16ELi32ELi8ELi4ELi1ELi1EEvPK13__nv_fp8_e4m3PKfS2_S4_P13__nv_bfloat16PKiS8_S8_iiii_param_8];
	ld.param.u32 	%r114, [_Z26fused_moe_w8a8_smem_kernelILi16ELi32ELi8ELi4ELi1ELi1EEvPK13__nv_fp8_e4m3PKfS2_S4_P13__nv_bfloat16PKiS8_S8_iiii_param_9];
	ld.param.u32 	%r115, [_Z26fused_moe_w8a8_smem_kernelILi16ELi32ELi8ELi4ELi1ELi1EEvPK13__nv_fp8_e4m3PKfS2_S4_P13__nv_bfloat16PKiS8_S8_iiii_param_10];
	ld.param.u32 	%r116, [_Z26fused_moe_w8a8_smem_kernelILi16ELi32ELi8ELi4ELi1ELi1EEvPK13__nv_fp8_e4m3PKfS2_S4_P13__nv_bfloat16PKiS8_S8_iiii_param_11];
	cvta.to.global.u64 	%rd1, %rd14;
	cvta.to.global.u64 	%rd2, %rd15;
	cvta.to.global.u64 	%rd18, %rd17;
	cvta.to.global.u64 	%rd19, %rd16;
	add.u64 	%rd3, %SPL, 0;
	mov.u32 	%r117, %ctaid.x;
	mov.u32 	%r1, %ntid.x;
	mov.u32 	%r2, %tid.x;
	mad.lo.s32 	%r118, %r117, %r1, %r2;
	mov.u32 	%r119, %ctaid.y;
	mov.u32 	%r3, %ntid.y;
	mov.u32 	%r4, %tid.y;
	mad.lo.s32 	%r120, %r119, %r3, %r4;
	mul.wide.u32 	%rd21, %r120, 4;
	add.s64 	%rd22, %rd19, %rd21;
	ld.global.nc.u32 	%r5, [%rd22];
	mul.lo.s32 	%r121, %r116, %r115;
	mul.lo.s32 	%r122, %r121, %r5;
	cvt.s64.s32 	%rd4, %r122;
	shr.u32 	%r123, %r118, 2;
	and.b32  	%r6, %r123, 1073741816;
	shr.u32 	%r124, %r2, 2;
	and.b32  	%r7, %r124, 7;
	shl.b32 	%r8, %r120, 4;
	ld.global.nc.u32 	%r125, [%rd18];
	setp.ge.s32 	%p1, %r8, %r125;
	@%p1 bra 	$L__BB0_60;
	cvta.to.global.u64 	%rd23, %rd13;
	add.s32 	%r126, %r8, %r7;
	mul.wide.u32 	%rd24, %r126, 4;
	add.s64 	%rd25, %rd23, %rd24;
	ld.global.nc.u32 	%r9, [%rd25];
	ld.global.nc.u32 	%r10, [%rd25+32];
	st.local.v2.u32 	[%rd3], {%r9, %r10};
	shr.s32 	%r127, %r115, 31;
	shr.u32 	%r128, %r127, 25;
	add.s32 	%r129, %r115, %r128;
	shr.s32 	%r11, %r129, 7;
	setp.lt.s32 	%p2, %r115, 128;
	mov.f32 	%f89, 0f00000000;
	mov.f32 	%f90, %f89;
	mov.f32 	%f91, %f89;
	mov.f32 	%f92, %f89;
	@%p2 bra 	$L__BB0_56;
	shr.s32 	%r132, %r116, 31;
	shr.u32 	%r133, %r132, 25;
	add.s32 	%r134, %r116, %r133;
	shr.s32 	%r135, %r134, 7;
	mad.lo.s32 	%r12, %r4, %r1, %r2;
	shl.b32 	%r13, %r12, 4;
	mul.lo.s32 	%r136, %r3, %r1;
	shl.b32 	%r14, %r136, 4;
	add.s32 	%r137, %r6, %r7;
	shr.u32 	%r138, %r137, 7;
	mad.lo.s32 	%r139, %r5, %r135, %r138;
	mul.lo.s32 	%r15, %r139, %r11;
	shl.b32 	%r140, %r2, 5;
	and.b32  	%r141, %r140, 896;
	shl.b32 	%r142, %r2, 1;
	and.b32  	%r143, %r142, 48;
	shl.b32 	%r144, %r2, 7;
	and.b32  	%r145, %r144, 896;
	or.b32  	%r146, %r145, %r143;
	add.s32 	%r16, %r14, %r13;
	max.u32 	%r147, %r16, 1024;
	sub.s32 	%r148, %r147, %r14;
	setp.ne.s32 	%p3, %r148, %r13;
	selp.u32 	%r149, 1, 0, %p3;
	or.b32  	%r150, %r13, %r149;
	sub.s32 	%r151, %r148, %r150;
	div.u32 	%r152, %r151, %r14;
	add.s32 	%r17, %r152, %r149;
	max.u32 	%r153, %r16, 2048;
	sub.s32 	%r154, %r153, %r14;
	setp.ne.s32 	%p4, %r154, %r13;
	selp.u32 	%r155, 1, 0, %p4;
	or.b32  	%r156, %r13, %r155;
	sub.s32 	%r157, %r154, %r156;
	div.u32 	%r158, %r157, %r14;
	add.s32 	%r18, %r158, %r155;
	and.b32  	%r19, %r17, 3;
	shr.u32 	%r159, %r12, 3;
	add.s32 	%r160, %r159, %r6;
	and.b32  	%r20, %r13, 112;
	mov.u32 	%r161, _ZZ26fused_moe_w8a8_smem_kernelILi16ELi32ELi8ELi4ELi1ELi1EEvPK13__nv_fp8_e4m3PKfS2_S4_P13__nv_bfloat16PKiS8_S8_iiiiE3s_w;
	add.s32 	%r21, %r161, %r13;
	mul.lo.s32 	%r162, %r160, %r115;
	cvt.u64.u32 	%rd26, %r162;
	add.s64 	%rd5, %rd4, %rd26;
	shr.u32 	%r163, %r16, 7;
	add.s32 	%r164, %r163, %r6;
	and.b32  	%r22, %r16, 112;
	add.s32 	%r23, %r21, %r14;
	mul.lo.s32 	%r165, %r164, %r115;
	cvt.u64.u32 	%rd27, %r165;
	add.s64 	%rd6, %rd4, %rd27;
	add.s32 	%r24, %r16, %r14;
	shr.u32 	%r166, %r24, 7;
	add.s32 	%r167, %r166, %r6;
	and.b32  	%r25, %r24, 112;
	mul.lo.s32 	%r168, %r167, %r115;
	cvt.u64.u32 	%rd28, %r168;
	add.s64 	%rd7, %rd4, %rd28;
	add.s32 	%r26, %r24, %r14;
	and.b32  	%r27, %r18, 3;
	shr.u32 	%r169, %r12, 6;
	mul.wide.u32 	%rd29, %r169, 4;
	add.s64 	%rd8, %rd3, %rd29;
	mov.u32 	%r170, _ZZ26fused_moe_w8a8_smem_kernelILi16ELi32ELi8ELi4ELi1ELi1EEvPK13__nv_fp8_e4m3PKfS2_S4_P13__nv_bfloat16PKiS8_S8_iiiiE3s_x;
	add.s32 	%r28, %r170, %r13;
	add.s32 	%r29, %r28, %r14;
	add.s32 	%r171, %r170, %r141;
	shl.b32 	%r172, %r2, 2;
	and.b32  	%r173, %r172, 12;
	add.s32 	%r30, %r171, %r173;
	add.s32 	%r31, %r161, %r146;
	shl.b32 	%r32, %r136, 5;
	shl.b32 	%r33, %r136, 6;
	mul.lo.s32 	%r34, %r136, 48;
	cvta.to.global.u64 	%rd9, %rd12;
	mov.f32 	%f92, 0f00000000;
	mov.b32 	%r322, 0;
	mov.f32 	%f91, %f92;
	mov.f32 	%f90, %f92;
	mov.f32 	%f89, %f92;
$L__BB0_3:
	setp.gt.u32 	%p5, %r12, 63;
	shl.b32 	%r40, %r322, 7;
	@%p5 bra 	$L__BB0_11;
	setp.eq.s32 	%p6, %r19, 3;
	mov.u32 	%r327, %r13;
	@%p6 bra 	$L__BB0_8;
	setp.eq.s32 	%p7, %r19, 0;
	add.s32 	%r175, %r40, %r20;
	cvt.u64.u32 	%rd31, %r175;
	add.s64 	%rd32, %rd5, %rd31;
	add.s64 	%rd30, %rd11, %rd32;
	// begin inline asm
	cp.async.cg.shared.global.L2::128B [%r21], [%rd30], 16;

	// end inline asm
	mov.u32 	%r327, %r16;
	@%p7 bra 	$L__BB0_8;
	setp.eq.s32 	%p8, %r19, 1;
	add.s32 	%r177, %r40, %r22;
	cvt.u64.u32 	%rd34, %r177;
	add.s64 	%rd35, %rd6, %rd34;
	add.s64 	%rd33, %rd11, %rd35;
	// begin inline asm
	cp.async.cg.shared.global.L2::128B [%r23], [%rd33], 16;

	// end inline asm
	mov.u32 	%r327, %r24;
	@%p8 bra 	$L__BB0_8;
	add.s32 	%r178, %r23, %r14;
	add.s32 	%r179, %r40, %r25;
	cvt.u64.u32 	%rd37, %r179;
	add.s64 	%rd38, %rd7, %rd37;
	add.s64 	%rd36, %rd11, %rd38;
	// begin inline asm
	cp.async.cg.shared.global.L2::128B [%r178], [%rd36], 16;

	// end inline asm
	mov.u32 	%r327, %r26;
$L__BB0_8:
	setp.lt.u32 	%p9, %r17, 3;
	@%p9 bra 	$L__BB0_11;
	add.s32 	%r335, %r32, %r327;
	add.s32 	%r334, %r34, %r327;
	add.s32 	%r333, %r14, %r327;
	mov.u32 	%r180, _ZZ26fused_moe_w8a8_smem_kernelILi16ELi32ELi8ELi4ELi1ELi1EEvPK13__nv_fp8_e4m3PKfS2_S4_P13__nv_bfloat16PKiS8_S8_iiiiE3s_w;
	add.s32 	%r332, %r333, %r180;
	add.s32 	%r331, %r335, %r180;
	add.s32 	%r330, %r334, %r180;
	add.s32 	%r329, %r327, %r180;
$L__BB0_10:
	shr.u32 	%r185, %r327, 7;
	add.s32 	%r186, %r185, %r6;
	and.b32  	%r187, %r327, 112;
	add.s32 	%r188, %r40, %r187;
	mul.lo.s32 	%r189, %r186, %r115;
	cvt.u64.u32 	%rd43, %r189;
	cvt.u64.u32 	%rd44, %r188;
	add.s64 	%rd45, %rd44, %rd4;
	add.s64 	%rd46, %rd45, %rd43;
	add.s64 	%rd39, %rd11, %rd46;
	// begin inline asm
	cp.async.cg.shared.global.L2::128B [%r329], [%rd39], 16;

	// end inline asm
	add.s32 	%r190, %r327, %r14;
	shr.u32 	%r191, %r333, 7;
	add.s32 	%r192, %r191, %r6;
	and.b32  	%r193, %r333, 112;
	add.s32 	%r194, %r40, %r193;
	mul.lo.s32 	%r195, %r192, %r115;
	cvt.u64.u32 	%rd47, %r195;
	cvt.u64.u32 	%rd48, %r194;
	add.s64 	%rd49, %rd48, %rd4;
	add.s64 	%rd50, %rd49, %rd47;
	add.s64 	%rd40, %rd11, %rd50;
	// begin inline asm
	cp.async.cg.shared.global.L2::128B [%r332], [%rd40], 16;

	// end inline asm
	add.s32 	%r196, %r190, %r14;
	shr.u32 	%r197, %r335, 7;
	add.s32 	%r198, %r197, %r6;
	and.b32  	%r199, %r335, 112;
	add.s32 	%r200, %r40, %r199;
	mul.lo.s32 	%r201, %r198, %r115;
	cvt.u64.u32 	%rd51, %r201;
	cvt.u64.u32 	%rd52, %r200;
	add.s64 	%rd53, %rd52, %rd4;
	add.s64 	%rd54, %rd53, %rd51;
	add.s64 	%rd41, %rd11, %rd54;
	// begin inline asm
	cp.async.cg.shared.global.L2::128B [%r331], [%rd41], 16;

	// end inline asm
	add.s32 	%r202, %r196, %r14;
	shr.u32 	%r203, %r334, 7;
	add.s32 	%r204, %r203, %r6;
	and.b32  	%r205, %r334, 112;
	add.s32 	%r206, %r40, %r205;
	mul.lo.s32 	%r207, %r204, %r115;
	cvt.u64.u32 	%rd55, %r207;
	cvt.u64.u32 	%rd56, %r206;
	add.s64 	%rd57, %rd56, %rd4;
	add.s64 	%rd58, %rd57, %rd55;
	add.s64 	%rd42, %rd11, %rd58;
	// begin inline asm
	cp.async.cg.shared.global.L2::128B [%r330], [%rd42], 16;

	// end inline asm
	add.s32 	%r327, %r202, %r14;
	add.s32 	%r335, %r335, %r33;
	add.s32 	%r334, %r334, %r33;
	add.s32 	%r333, %r333, %r33;
	add.s32 	%r332, %r332, %r33;
	add.s32 	%r331, %r331, %r33;
	add.s32 	%r330, %r330, %r33;
	add.s32 	%r329, %r329, %r33;
	setp.lt.u32 	%p10, %r327, 1024;
	@%p10 bra 	$L__BB0_10;
$L__BB0_11:
	setp.gt.u32 	%p11, %r12, 127;
	@%p11 bra 	$L__BB0_31;
	setp.eq.s32 	%p12, %r27, 3;
	mov.u32 	%r328, %r13;
	@%p12 bra 	$L__BB0_21;
	ld.local.u32 	%r208, [%rd8];
	div.s32 	%r209, %r208, %r113;
	shr.u32 	%r210, %r12, 1;
	and.b32  	%r211, %r210, 60;
	shfl.sync.idx.b32	%r49|%p13, %r209, %r211, 31, -1;
	setp.ge.s32 	%p14, %r49, %r114;
	@%p14 bra 	$L__BB0_15;
	add.s32 	%r213, %r40, %r20;
	mul.lo.s32 	%r214, %r49, %r115;
	cvt.s64.s32 	%rd60, %r214;
	cvt.u64.u32 	%rd61, %r213;
	add.s64 	%rd62, %rd60, %rd61;
	add.s64 	%rd59, %rd10, %rd62;
	// begin inline asm
	cp.async.cg.shared.global.L2::128B [%r28], [%rd59], 16;

	// end inline asm
$L__BB0_15:
	setp.eq.s32 	%p15, %r27, 0;
	mov.u32 	%r328, %r16;
	@%p15 bra 	$L__BB0_21;
	shr.u32 	%r215, %r16, 10;
	mul.wide.u32 	%rd63, %r215, 4;
	add.s64 	%rd64, %rd3, %rd63;
	ld.local.u32 	%r216, [%rd64];
	div.s32 	%r217, %r216, %r113;
	shr.u32 	%r218, %r16, 5;
	and.b32  	%r219, %r218, 60;
	shfl.sync.idx.b32	%r50|%p16, %r217, %r219, 31, -1;
	setp.ge.s32 	%p17, %r50, %r114;
	@%p17 bra 	$L__BB0_18;
	add.s32 	%r221, %r40, %r22;
	mul.lo.s32 	%r222, %r50, %r115;
	cvt.s64.s32 	%rd66, %r222;
	cvt.u64.u32 	%rd67, %r221;
	add.s64 	%rd68, %rd66, %rd67;
	add.s64 	%rd65, %rd10, %rd68;
	// begin inline asm
	cp.async.cg.shared.global.L2::128B [%r29], [%rd65], 16;

	// end inline asm
$L__BB0_18:
	setp.eq.s32 	%p18, %r27, 1;
	mov.u32 	%r328, %r24;
	@%p18 bra 	$L__BB0_21;
	shr.u32 	%r223, %r24, 10;
	mul.wide.u32 	%rd69, %r223, 4;
	add.s64 	%rd70, %rd3, %rd69;
	ld.local.u32 	%r224, [%rd70];
	div.s32 	%r225, %r224, %r113;
	shr.u32 	%r226, %r24, 5;
	and.b32  	%r227, %r226, 60;
	shfl.sync.idx.b32	%r51|%p19, %r225, %r227, 31, -1;
	setp.ge.s32 	%p20, %r51, %r114;
	mov.u32 	%r328, %r26;
	@%p20 bra 	$L__BB0_21;
	add.s32 	%r228, %r29, %r14;
	add.s32 	%r229, %r40, %r25;
	mul.lo.s32 	%r230, %r51, %r115;
	cvt.s64.s32 	%rd72, %r230;
	cvt.u64.u32 	%rd73, %r229;
	add.s64 	%rd74, %rd72, %rd73;
	add.s64 	%rd71, %rd10, %rd74;
	// begin inline asm
	cp.async.cg.shared.global.L2::128B [%r228], [%rd71], 16;

	// end inline asm
	mov.u32 	%r328, %r26;
$L__BB0_21:
	setp.lt.u32 	%p21, %r18, 3;
	@%p21 bra 	$L__BB0_31;
$L__BB0_22:
	shr.u32 	%r231, %r328, 10;
	mul.wide.u32 	%rd75, %r231, 4;
	add.s64 	%rd76, %rd3, %rd75;
	ld.local.u32 	%r232, [%rd76];
	div.s32 	%r233, %r232, %r113;
	shr.u32 	%r234, %r328, 5;
	and.b32  	%r235, %r234, 60;
	shfl.sync.idx.b32	%r70|%p22, %r233, %r235, 31, -1;
	setp.ge.s32 	%p23, %r70, %r114;
	@%p23 bra 	$L__BB0_24;
	and.b32  	%r237, %r328, 112;
	add.s32 	%r238, %r40, %r237;
	mov.u32 	%r239, _ZZ26fused_moe_w8a8_smem_kernelILi16ELi32ELi8ELi4ELi1ELi1EEvPK13__nv_fp8_e4m3PKfS2_S4_P13__nv_bfloat16PKiS8_S8_iiiiE3s_x;
	add.s32 	%r236, %r239, %r328;
	mul.lo.s32 	%r240, %r70, %r115;
	cvt.s64.s32 	%rd78, %r240;
	cvt.u64.u32 	%rd79, %r238;
	add.s64 	%rd80, %rd78, %rd79;
	add.s64 	%rd77, %rd10, %rd80;
	// begin inline asm
	cp.async.cg.shared.global.L2::128B [%r236], [%rd77], 16;

	// end inline asm
$L__BB0_24:
	add.s32 	%r71, %r328, %r14;
	shr.u32 	%r241, %r71, 10;
	mul.wide.u32 	%rd81, %r241, 4;
	add.s64 	%rd82, %rd3, %rd81;
	ld.local.u32 	%r242, [%rd82];
	div.s32 	%r243, %r242, %r113;
	shr.u32 	%r244, %r71, 5;
	and.b32  	%r245, %r244, 60;
	shfl.sync.idx.b32	%r72|%p24, %r243, %r245, 31, -1;
	setp.ge.s32 	%p25, %r72, %r114;
	@%p25 bra 	$L__BB0_26;
	and.b32  	%r247, %r71, 112;
	add.s32 	%r248, %r40, %r247;
	mov.u32 	%r249, _ZZ26fused_moe_w8a8_smem_kernelILi16ELi32ELi8ELi4ELi1ELi1EEvPK13__nv_fp8_e4m3PKfS2_S4_P13__nv_bfloat16PKiS8_S8_iiiiE3s_x;
	add.s32 	%r246, %r249, %r71;
	mul.lo.s32 	%r250, %r72, %r115;
	cvt.s64.s32 	%rd84, %r250;
	cvt.u64.u32 	%rd85, %r248;
	add.s64 	%rd86, %rd84, %rd85;
	add.s64 	%rd83, %rd10, %rd86;
	// begin inline asm
	cp.async.cg.shared.global.L2::128B [%r246], [%rd83], 16;

	// end inline asm
$L__BB0_26:
	add.s32 	%r73, %r71, %r14;
	shr.u32 	%r251, %r73, 10;
	mul.wide.u32 	%rd87, %r251, 4;
	add.s64 	%rd88, %rd3, %rd87;
	ld.local.u32 	%r252, [%rd88];
	div.s32 	%r253, %r252, %r113;
	shr.u32 	%r254, %r73, 5;
	and.b32  	%r255, %r254, 60;
	shfl.sync.idx.b32	%r74|%p26, %r253, %r255, 31, -1;
	setp.ge.s32 	%p27, %r74, %r114;
	@%p27 bra 	$L__BB0_28;
	and.b32  	%r257, %r73, 112;
	add.s32 	%r258, %r40, %r257;
	mov.u32 	%r259, _ZZ26fused_moe_w8a8_smem_kernelILi16ELi32ELi8ELi4ELi1ELi1EEvPK13__nv_fp8_e4m3PKfS2_S4_P13__nv_bfloat16PKiS8_S8_iiiiE3s_x;
	add.s32 	%r256, %r259, %r73;
	mul.lo.s32 	%r260, %r74, %r115;
	cvt.s64.s32 	%rd90, %r260;
	cvt.u64.u32 	%rd91, %r258;
	add.s64 	%rd92, %rd90, %rd91;
	add.s64 	%rd89, %rd10, %rd92;
	// begin inline asm
	cp.async.cg.shared.global.L2::128B [%r256], [%rd89], 16;

	// end inline asm
$L__BB0_28:
	add.s32 	%r75, %r73, %r14;
	shr.u32 	%r261, %r75, 10;
	mul.wide.u32 	%rd93, %r261, 4;
	add.s64 	%rd94, %rd3, %rd93;
	ld.local.u32 	%r262, [%rd94];
	div.s32 	%r263, %r262, %r113;
	shr.u32 	%r264, %r75, 5;
	and.b32  	%r265, %r264, 60;
	shfl.sync.idx.b32	%r76|%p28, %r263, %r265, 31, -1;
	setp.ge.s32 	%p29, %r76, %r114;
	@%p29 bra 	$L__BB0_30;
	and.b32  	%r267, %r75, 112;
	add.s32 	%r268, %r40, %r267;
	mov.u32 	%r269, _ZZ26fused_moe_w8a8_smem_kernelILi16ELi32ELi8ELi4ELi1ELi1EEvPK13__nv_fp8_e4m3PKfS2_S4_P13__nv_bfloat16PKiS8_S8_iiiiE3s_x;
	add.s32 	%r266, %r269, %r75;
	mul.lo.s32 	%r270, %r76, %r115;
	cvt.s64.s32 	%rd96, %r270;
	cvt.u64.u32 	%rd97, %r268;
	add.s64 	%rd98, %rd96, %rd97;
	add.s64 	%rd95, %rd10, %rd98;
	// begin inline asm
	cp.async.cg.shared.global.L2::128B [%r266], [%rd95], 16;

	// end inline asm
$L__BB0_30:
	add.s32 	%r328, %r75, %r14;
	setp.lt.u32 	%p30, %r328, 2048;
	@%p30 bra 	$L__BB0_22;
$L__BB0_31:
	// begin inline asm
	cp.async.commit_group;

	// end inline asm
	div.s32 	%r78, %r9, %r113;
	setp.ge.s32 	%p31, %r78, %r114;
	@%p31 bra 	$L__BB0_33;
	mad.lo.s32 	%r271, %r78, %r11, %r322;
	mul.wide.s32 	%rd99, %r271, 4;
	add.s64 	%rd100, %rd1, %rd99;
	ld.global.nc.f32 	%f87, [%rd100];
$L__BB0_33:
	div.s32 	%r79, %r10, %r113;
	setp.ge.s32 	%p32, %r79, %r114;
	@%p32 bra 	$L__BB0_35;
	mad.lo.s32 	%r272, %r79, %r11, %r322;
	mul.wide.s32 	%rd101, %r272, 4;
	add.s64 	%rd102, %rd1, %rd101;
	ld.global.nc.f32 	%f88, [%rd102];
$L__BB0_35:
	add.s32 	%r273, %r322, %r15;
	mul.wide.s32 	%rd103, %r273, 4;
	add.s64 	%rd104, %rd9, %rd103;
	ld.global.nc.f32 	%f11, [%rd104];
	// begin inline asm
	cp.async.wait_group 0;

	// end inline asm
	bar.sync 	0;
	@%p31 bra 	$L__BB0_37;
	ld.shared.u32 	%r338, [%r30];
	ld.shared.u32 	%r339, [%r30+16];
$L__BB0_37:
	@%p32 bra 	$L__BB0_39;
	ld.shared.u32 	%r340, [%r30+1024];
	ld.shared.u32 	%r341, [%r30+1040];
$L__BB0_39:
	// begin inline asm
	ldmatrix.sync.aligned.m8n8.x2.shared.b16 {%r274, %r275}, [%r31];
	// end inline asm
	mov.f32 	%f51, 0f00000000;
	mov.f32 	%f52, %f51;
	mov.f32 	%f53, %f51;
	mov.f32 	%f54, %f51;
	// begin inline asm
	mma.sync.aligned.m16n8k32.row.col.f32.e4m3.e4m3.f32 {%f51, %f52, %f53, %f54}, {%r338, %r340, %r339, %r341}, {%r274, %r275}, {%f51, %f52, %f53, %f54};
	// end inline asm
	@%p31 bra 	$L__BB0_41;
	ld.shared.u32 	%r338, [%r30+32];
	ld.shared.u32 	%r339, [%r30+48];
$L__BB0_41:
	@%p32 bra 	$L__BB0_43;
	ld.shared.u32 	%r340, [%r30+1056];
	ld.shared.u32 	%r341, [%r30+1072];
$L__BB0_43:
	add.s32 	%r285, %r31, 32;
	// begin inline asm
	ldmatrix.sync.aligned.m8n8.x2.shared.b16 {%r283, %r284}, [%r285];
	// end inline asm
	// begin inline asm
	mma.sync.aligned.m16n8k32.row.col.f32.e4m3.e4m3.f32 {%f51, %f52, %f53, %f54}, {%r338, %r340, %r339, %r341}, {%r283, %r284}, {%f51, %f52, %f53, %f54};
	// end inline asm
	@%p31 bra 	$L__BB0_45;
	ld.shared.u32 	%r338, [%r30+64];
	ld.shared.u32 	%r339, [%r30+80];
$L__BB0_45:
	@%p32 bra 	$L__BB0_47;
	ld.shared.u32 	%r340, [%r30+1088];
	ld.shared.u32 	%r341, [%r30+1104];
$L__BB0_47:
	add.s32 	%r294, %r31, 64;
	// begin inline asm
	ldmatrix.sync.aligned.m8n8.x2.shared.b16 {%r292, %r293}, [%r294];
	// end inline asm
	// begin inline asm
	mma.sync.aligned.m16n8k32.row.col.f32.e4m3.e4m3.f32 {%f51, %f52, %f53, %f54}, {%r338, %r340, %r339, %r341}, {%r292, %r293}, {%f51, %f52, %f53, %f54};
	// end inline asm
	@%p31 bra 	$L__BB0_49;
	ld.shared.u32 	%r338, [%r30+96];
	ld.shared.u32 	%r339, [%r30+112];
$L__BB0_49:
	@%p32 bra 	$L__BB0_51;
	ld.shared.u32 	%r340, [%r30+1120];
	ld.shared.u32 	%r341, [%r30+1136];
$L__BB0_51:
	add.s32 	%r303, %r31, 96;
	// begin inline asm
	ldmatrix.sync.aligned.m8n8.x2.shared.b16 {%r301, %r302}, [%r303];
	// end inline asm
	// begin inline asm
	mma.sync.aligned.m16n8k32.row.col.f32.e4m3.e4m3.f32 {%f51, %f52, %f53, %f54}, {%r338, %r340, %r339, %r341}, {%r301, %r302}, {%f51, %f52, %f53, %f54};
	// end inline asm
	@%p31 bra 	$L__BB0_53;
	mul.f32 	%f75, %f87, %f11;
	fma.rn.f32 	%f89, %f75, %f51, %f89;
	fma.rn.f32 	%f90, %f75, %f52, %f90;
$L__BB0_53:
	@%p32 bra 	$L__BB0_55;
	mul.f32 	%f76, %f88, %f11;
	fma.rn.f32 	%f91, %f76, %f53, %f91;
	fma.rn.f32 	%f92, %f76, %f54, %f92;
$L__BB0_55:
	add.s32 	%r322, %r322, 1;
	setp.ne.s32 	%p43, %r322, %r11;
	@%p43 bra 	$L__BB0_3;
$L__BB0_56:
	div.s32 	%r310, %r9, %r113;
	setp.ge.s32 	%p44, %r310, %r114;
	@%p44 bra 	$L__BB0_58;
	// begin inline asm
	{  cvt.rn.bf16.f32 %rs1, %f89;}

	// end inline asm
	// begin inline asm
	{  cvt.rn.bf16.f32 %rs2, %f90;}

	// end inline asm
	mul.lo.s32 	%r311, %r9, %r116;
	cvt.s64.s32 	%rd105, %r311;
	shl.b32 	%r312, %r2, 1;
	and.b32  	%r313, %r312, 6;
	add.s32 	%r314, %r6, %r313;
	cvt.u64.u32 	%rd106, %r314;
	add.s64 	%rd107, %rd106, %rd105;
	shl.b64 	%rd108, %rd107, 1;
	add.s64 	%rd109, %rd2, %rd108;
	mov.b32 	%r315, {%rs1, %rs2};
	st.global.u32 	[%rd109], %r315;
$L__BB0_58:
	div.s32 	%r316, %r10, %r113;
	setp.ge.s32 	%p45, %r316, %r114;
	@%p45 bra 	$L__BB0_60;
	// begin inline asm
	{  cvt.rn.bf16.f32 %rs3, %f91;}

	// end inline asm
	// begin inline asm
	{  cvt.rn.bf16.f32 %rs4, %f92;}

	// end inline asm
	mul.lo.s32 	%r317, %r10, %r116;
	cvt.s64.s32 	%rd110, %r317;
	shl.b32 	%r318, %r2, 1;
	and.b32  	%r319, %r318, 6;
	add.s32 	%r320, %r6, %r319;
	cvt.u64.u32 	%rd111, %r320;
	add.s64 	%rd112, %rd111, %rd110;
	shl.b64 	%rd113, %rd112, 1;
	add.s64 	%rd114, %rd2, %rd113;
	mov.b32 	%r321, {%rs3, %rs4};
	st.global.u32 	[%rd114], %r321;
$L__BB0_60:
	ret;

}


// ===== COMPILED SASS (sm_100) =====

	.target	sm_100

	.elftype	@"ET_EXEC"


//--------------------- .note.nv.tkinfo           --------------------------
	.section	.note.nv.tkinfo,"",@"SHT_NOTE"
	.sectionflags	@"SHF_NOTE_NV_TKINFO"
	.tkinfo
        /*0018*/ 	.word	0x00000002
        /*0030*/ 	.string	""
        /*0030*/ 	.string	"ptxas"
        /*0030*/ 	.string	"Cuda compilation tools, release 13.0, V13.0.88"
        /*0030*/ 	.string	"Build cuda_13.0.r13.0/compiler.36424714_0"
        /*0030*/ 	.string	"-arch sm_100 -m 64 "



//--------------------- .note.nv.cuinfo           --------------------------
	.section	.note.nv.cuinfo,"",@"SHT_NOTE"
	.sectionflags	@"SHF_NOTE_NV_CUINFO"
        /*0018*/ 	.short	0x0002
        /*001a*/ 	.short	0x0064
        /*001c*/ 	.short	0x0082
	.zero		2


//--------------------- .nv.info                  --------------------------
	.section	.nv.info,"",@"SHT_CUDA_INFO"
	.align	4


	//----- nvinfo : EIATTR_REGCOUNT
	.align		4
        /*0000*/ 	.byte	0x04, 0x2f
        /*0002*/ 	.short	(.L_1 - .L_0)
	.align		4
.L_0:
        /*0004*/ 	.word	index@(_Z26fused_moe_w8a8_smem_kernelILi16ELi32ELi8ELi4ELi1ELi1EEvPK13__nv_fp8_e4m3PKfS2_S4_P13__nv_bfloat16PKiS8_S8_iiii)
        /*0008*/ 	.word	0x00000038


	//----- nvinfo : EIATTR_FRAME_SIZE
	.align		4
.L_1:
        /*000c*/ 	.byte	0x04, 0x11
        /*000e*/ 	.short	(.L_3 - .L_2)
	.align		4
.L_2:
        /*0010*/ 	.word	index@(_Z26fused_moe_w8a8_smem_kernelILi16ELi32ELi8ELi4ELi1ELi1EEvPK13__nv_fp8_e4m3PKfS2_S4_P13__nv_bfloat16PKiS8_S8_iiii)
        /*0014*/ 	.word	0x00000008


	//----- nvinfo : EIATTR_MIN_STACK_SIZE
	.align		4
.L_3:
        /*0018*/ 	.byte	0x04, 0x12
        /*001a*/ 	.short	(.L_5 - .L_4)
	.align		4
.L_4:
        /*001c*/ 	.word	index@(_Z26fused_moe_w8a8_smem_kernelILi16ELi32ELi8ELi4ELi1ELi1EEvPK13__nv_fp8_e4m3PKfS2_S4_P13__nv_bfloat16PKiS8_S8_iiii)
        /*0020*/ 	.word	0x00000008
.L_5:


//--------------------- .nv.compat                --------------------------
	.section	.nv.compat,"",@"SHT_CUDA_COMPAT_INFO"
	.align	4
        /*0000*/ 	.byte	0x02, 0x09, 0x00, 0x00, 0x02, 0x02, 0x02, 0x00, 0x02, 0x05, 0x05, 0x00, 0x03, 0x07, 0x01, 0x01
        /*0010*/ 	.byte	0x02, 0x03, 0x00, 0x00, 0x02, 0x06, 0x01, 0x00, 0x04, 0x0b, 0x08, 0x00, 0x09, 0x00, 0x00, 0x00
        /*0020*/ 	.byte	0x00, 0x00, 0x00, 0x00


//--------------------- .nv.info._Z26fused_moe_w8a8_smem_kernelILi16ELi32ELi8ELi4ELi1ELi1EEvPK13__nv_fp8_e4m3PKfS2_S4_P13__nv_bfloat16PKiS8_S8_iiii --------------------------
	.section	.nv.info._Z26fused_moe_w8a8_smem_kernelILi16ELi32ELi8ELi4ELi1ELi1EEvPK13__nv_fp8_e4m3PKfS2_S4_P13__nv_bfloat16PKiS8_S8_iiii,"",@"SHT_CUDA_INFO"
	.sectionflags	@""
	.align	4


	//----- nvinfo : EIATTR_CUDA_API_VERSION
	.align		4
        /*0000*/ 	.byte	0x04, 0x37
        /*0002*/ 	.short	(.L_7 - .L_6)
.L_6:
        /*0004*/ 	.word	0x00000082


	//----- nvinfo : EIATTR_KPARAM_INFO
	.align		4
.L_7:
        /*0008*/ 	.byte	0x04, 0x17
        /*000a*/ 	.short	(.L_9 - .L_8)
.L_8:
        /*000c*/ 	.word	0x00000000
        /*0010*/ 	.short	0x000b
        /*0012*/ 	.short	0x004c
        /*0014*/ 	.byte	0x00, 0xf0, 0x11, 0x00


	//----- nvinfo : EIATTR_KPARAM_INFO
	.align		4
.L_9:
        /*0018*/ 	.byte	0x04, 0x17
        /*001a*/ 	.short	(.L_11 - .L_10)
.L_10:
        /*001c*/ 	.word	0x00000000
        /*0020*/ 	.short	0x000a
        /*0022*/ 	.short	0x0048
        /*0024*/ 	.byte	0x00, 0xf0, 0x11, 0x00


	//----- nvinfo : EIATTR_KPARAM_INFO
	.align		4
.L_11:
        /*0028*/ 	.byte	0x04, 0x17
        /*002a*/ 	.short	(.L_13 - .L_12)
.L_12:
        /*002c*/ 	.word	0x00000000
        /*0030*/ 	.short	0x0009
        /*0032*/ 	.short	0x0044
        /*0034*/ 	.byte	0x00, 0xf0, 0x11, 0x00


	//----- nvinfo : EIATTR_KPARAM_INFO
	.align		4
.L_13:
        /*0038*/ 	.byte	0x04, 0x17
        /*003a*/ 	.short	(.L_15 - .L_14)
.L_14:
        /*003c*/ 	.word	0x00000000
        /*0040*/ 	.short	0x0008
        /*0042*/ 	.short	0x0040
        /*0044*/ 	.byte	0x00, 0xf0, 0x11, 0x00


	//----- nvinfo : EIATTR_KPARAM_INFO
	.align		4
.L_15:
        /*0048*/ 	.byte	0x04, 0x17
        /*004a*/ 	.short	(.L_17 - .L_16)
.L_16:
        /*004c*/ 	.word	0x00000000
        /*0050*/ 	.short	0x0007
        /*0052*/ 	.short	0x0038
        /*0054*/ 	.byte	0x00, 0xf5, 0x21, 0x00


	//----- nvinfo : EIATTR_KPARAM_INFO
	.align		4
.L_17:
        /*0058*/ 	.byte	0x04, 0x17
        /*005a*/ 	.short	(.L_19 - .L_18)
.L_18:
        /*005c*/ 	.word	0x00000000
        /*0060*/ 	.short	0x0006
        /*0062*/ 	.short	0x0030
        /*0064*/ 	.byte	0x00, 0xf5, 0x21, 0x00


	//----- nvinfo : EIATTR_KPARAM_INFO
	.align		4
.L_19:
        /*0068*/ 	.byte	0x04, 0x17
        /*006a*/ 	.short	(.L_21 - .L_20)
.L_20:
        /*006c*/ 	.word	0x00000000
        /*0070*/ 	.short	0x0005
        /*0072*/ 	.short	0x0028
        /*0074*/ 	.byte	0x00, 0xf5, 0x21, 0x00


	//----- nvinfo : EIATTR_KPARAM_INFO
	.align		4
.L_21:
        /*0078*/ 	.byte	0x04, 0x17
        /*007a*/ 	.short	(.L_23 - .L_22)
.L_22:
        /*007c*/ 	.word	0x00000000
        /*0080*/ 	.short	0x0004
        /*0082*/ 	.short	0x0020
        /*0084*/ 	.byte	0x00, 0xf5, 0x21, 0x00


	//----- nvinfo : EIATTR_KPARAM_INFO
	.align		4
.L_23:
        /*0088*/ 	.byte	0x04, 0x17
        /*008a*/ 	.short	(.L_25 - .L_24)
.L_24:
        /*008c*/ 	.word	0x00000000
        /*0090*/ 	.short	0x0003
        /*0092*/ 	.short	0x0018
        /*0094*/ 	.byte	0x00, 0xf5, 0x21, 0x00


	//----- nvinfo : EIATTR_KPARAM_INFO
	.align		4
.L_25:
        /*0098*/ 	.byte	0x04, 0x17
        /*009a*/ 	.short	(.L_27 - .L_26)
.L_26:
        /*009c*/ 	.word	0x00000000
        /*00a0*/ 	.short	0x0002
        /*00a2*/ 	.short	0x0010
        /*00a4*/ 	.byte	0x00, 0xf5, 0x21, 0x00


	//----- nvinfo : EIATTR_KPARAM_INFO
	.align		4
.L_27:
        /*00a8*/ 	.byte	0x04, 0x17
        /*00aa*/ 	.short	(.L_29 - .L_28)
.L_28:
        /*00ac*/ 	.word	0x00000000
        /*00b0*/ 	.short	0x0001
        /*00b2*/ 	.short	0x0008
        /*00b4*/ 	.byte	0x00, 0xf5, 0x21, 0x00


	//----- nvinfo : EIATTR_KPARAM_INFO
	.align		4
.L_29:
        /*00b8*/ 	.byte	0x04, 0x17
        /*00ba*/ 	.short	(.L_31 - .L_30)
.L_30:
        /*00bc*/ 	.word	0x00000000
        /*00c0*/ 	.short	0x0000
        /*00c2*/ 	.short	0x0000
        /*00c4*/ 	.byte	0x00, 0xf5, 0x21, 0x00


	//----- nvinfo : EIATTR_SPARSE_MMA_MASK
	.align		4
.L_31:
        /*00c8*/ 	.byte	0x03, 0x50
        /*00ca*/ 	.short	0x0000


	//----- nvinfo : EIATTR_MAXREG_COUNT
	.align		4
        /*00cc*/ 	.byte	0x03, 0x1b
        /*00ce*/ 	.short	0x00ff


	//----- nvinfo : EIATTR_NUM_BARRIERS
	.align		4
        /*00d0*/ 	.byte	0x02, 0x4c
        /*00d2*/ 	.byte	0x01
	.zero		1


	//----- nvinfo : EIATTR_MERCURY_ISA_VERSION
	.align		4
        /*00d4*/ 	.byte	0x03, 0x5f
        /*00d6*/ 	.short	0x0101


	//----- nvinfo : EIATTR_COOP_GROUP_MASK_REGIDS
	.align		4
        /*00d8*/ 	.byte	0x04, 0x29
        /*00da*/ 	.short	(.L_33 - .L_32)


	//   ....[0]....
.L_32:
        /*00dc*/ 	.word	0xffffffff


	//   ....[1]....
        /*00e0*/ 	.word	0xffffffff


	//   ....[2]....
        /*00e4*/ 	.word	0xffffffff


	//   ....[3]....
        /*00e8*/ 	.word	0xffffffff


	//   ....[4]....
        /*00ec*/ 	.word	0xffffffff


	//   ....[5]....
        /*00f0*/ 	.word	0xffffffff


	//   ....[6]....
        /*00f4*/ 	.word	0xffffffff


	//   ....[7]....
        /*00f8*/ 	.word	0x05000034


	//   ....[8]....
        /*00fc*/ 	.word	0x05000034


	//   ....[9]....
        /*0100*/ 	.word	0x05000034


	//   ....[10]....
        /*0104*/ 	.word	0x05000034


	//   ....[11]....
        /*0108*/ 	.word	0x05000034


	//   ....[12]....
        /*010c*/ 	.word	0x05000034


	//   ....[13]....
        /*0110*/ 	.word	0x05000034


	//----- nvinfo : EIATTR_COOP_GROUP_INSTR_OFFSETS
	.align		4
.L_33:
        /*0114*/ 	.byte	0x04, 0x28
        /*0116*/ 	.short	(.L_35 - .L_34)


	//   ....[0]....
.L_34:
        /*0118*/ 	.word	0x00001140


	//   ....[1]....
        /*011c*/ 	.word	0x000013c0


	//   ....[2]....
        /*0120*/ 	.word	0x00001650


	//   ....[3]....
        /*0124*/ 	.word	0x000019c0


	//   ....[4]....
        /*0128*/ 	.word	0x00001d80


	//   ....[5]....
        /*012c*/ 	.word	0x00001ef0


	//   ....[6]....
        /*0130*/ 	.word	0x00002150


	//   ....[7]....
        /*0134*/ 	.word	0x00003290


	//   ....[8]....
        /*0138*/ 	.word	0x00003300


	//   ....[9]....
        /*013c*/ 	.word	0x00003380


	//   ....[10]....
        /*0140*/ 	.word	0x00003410


	//   ....[11]....
        /*0144*/ 	.word	0x000037a0


	//   ....[12]....
        /*0148*/ 	.word	0x00003a80


	//   ....[13]....
        /*014c*/ 	.word	0x00003d40


	//----- nvinfo : EIATTR_VRC_CTA_INIT_COUNT
	.align		4
.L_35:
        /*0150*/ 	.byte	0x02, 0x4a
	.zero		1
	.zero		1


	//----- nvinfo : EIATTR_EXIT_INSTR_OFFSETS
	.align		4
        /*0154*/ 	.byte	0x04, 0x1c
        /*0156*/ 	.short	(.L_37 - .L_36)


	//   ....[0]....
.L_36:
        /*0158*/ 	.word	0x000000c0


	//   ....[1]....
        /*015c*/ 	.word	0x00003180


	//   ....[2]....
        /*0160*/ 	.word	0x00003250


	//----- nvinfo : EIATTR_CRS_STACK_SIZE
	.align		4
.L_37:
        /*0164*/ 	.byte	0x04, 0x1e
        /*0166*/ 	.short	(.L_39 - .L_38)
.L_38:
        /*0168*/ 	.word	0x00000000


	//----- nvinfo : EIATTR_CBANK_PARAM_SIZE
	.align		4
.L_39:
        /*016c*/ 	.byte	0x03, 0x19
        /*016e*/ 	.short	0x0050


	//----- nvinfo : EIATTR_PARAM_CBANK
	.align		4
        /*0170*/ 	.byte	0x04, 0x0a
        /*0172*/ 	.short	(.L_41 - .L_40)
	.align		4
.L_40:
        /*0174*/ 	.word	index@(.nv.constant0._Z26fused_moe_w8a8_smem_kernelILi16ELi32ELi8ELi4ELi1ELi1EEvPK13__nv_fp8_e4m3PKfS2_S4_P13__nv_bfloat16PKiS8_S8_iiii)
        /*0178*/ 	.short	0x0380
        /*017a*/ 	.short	0x0050


	//----- nvinfo : EIATTR_SW_WAR
	.align		4
.L_41:
        /*017c*/ 	.byte	0x04, 0x36
        /*017e*/ 	.short	(.L_43 - .L_42)
.L_42:
        /*0180*/ 	.word	0x00000008
.L_43:


//--------------------- .nv.callgraph             --------------------------
	.section	.nv.callgraph,"",@"SHT_CUDA_CALLGRAPH"
	.align	4
	.sectionentsize	8
	.align		4
        /*0000*/ 	.word	0x00000000
	.align		4
        /*0004*/ 	.word	0xffffffff
	.align		4
        /*0008*/ 	.word	0x00000000
	.align		4
        /*000c*/ 	.word	0xfffffffe
	.align		4
        /*0010*/ 	.word	0x00000000
	.align		4
        /*0014*/ 	.word	0xfffffffd
	.align		4
        /*0018*/ 	.word	0x00000000
	.align		4
        /*001c*/ 	.word	0xfffffffc


//--------------------- .text._Z26fused_moe_w8a8_smem_kernelILi16ELi32ELi8ELi4ELi1ELi1EEvPK13__nv_fp8_e4m3PKfS2_S4_P13__nv_bfloat16PKiS8_S8_iiii --------------------------
	.section	.text._Z26fused_moe_w8a8_smem_kernelILi16ELi32ELi8ELi4ELi1ELi1EEvPK13__nv_fp8_e4m3PKfS2_S4_P13__nv_bfloat16PKiS8_S8_iiii,"ax",@progbits
	.align	128
        .global         _Z26fused_moe_w8a8_smem_kernelILi16ELi32ELi8ELi4ELi1ELi1EEvPK13__nv_fp8_e4m3PKfS2_S4_P13__nv_bfloat16PKiS8_S8_iiii
        .type           _Z26fused_moe_w8a8_smem_kernelILi16ELi32ELi8ELi4ELi1ELi1EEvPK13__nv_fp8_e4m3PKfS2_S4_P13__nv_bfloat16PKiS8_S8_iiii,@function
        .size           _Z26fused_moe_w8a8_smem_kernelILi16ELi32ELi8ELi4ELi1ELi1EEvPK13__nv_fp8_e4m3PKfS2_S4_P13__nv_bfloat16PKiS8_S8_iiii,(.L_x_39 - _Z26fused_moe_w8a8_smem_kernelILi16ELi32ELi8ELi4ELi1ELi1EEvPK13__nv_fp8_e4m3PKfS2_S4_P13__nv_bfloat16PKiS8_S8_iiii)
        .other          _Z26fused_moe_w8a8_smem_kernelILi16ELi32ELi8ELi4ELi1ELi1EEvPK13__nv_fp8_e4m3PKfS2_S4_P13__nv_bfloat16PKiS8_S8_iiii,@"STO_CUDA_ENTRY STV_DEFAULT"
_Z26fused_moe_w8a8_smem_kernelILi16ELi32ELi8ELi4ELi1ELi1EEvPK13__nv_fp8_e4m3PKfS2_S4_P13__nv_bfloat16PKiS8_S8_iiii:
.text._Z26fused_moe_w8a8_smem_kernelILi16ELi32ELi8ELi4ELi1ELi1EEvPK13__nv_fp8_e4m3PKfS2_S4_P13__nv_bfloat16PKiS8_S8_iiii:
[----:B------:R-:W1:Y:S08]  /*0000*/  LDC R1, c[0x0][0x37c] ;  /* 0x0000df00ff017b82 */ /* 0x000e700000000800 */
[----:B------:R-:W2:Y:S01]  /*0010*/  LDC.64 R2, c[0x0][0x3b8] ;  /* 0x0000ee00ff027b82 */ /* 0x000ea20000000a00 */
[----:B------:R-:W2:Y:S01]  /*0020*/  LDCU.64 UR8, c[0x0][0x358] ;  /* 0x00006b00ff0877ac */ /* 0x000ea20008000a00 */
[----:B-1----:R-:W-:Y:S01]  /*0030*/  VIADD R1, R1, 0xfffffff8 ;  /* 0xfffffff801017836 */ /* 0x002fe20000000000 */
[----:B--2---:R-:W2:Y:S01]  /*0040*/  LDG.E.CONSTANT R2, desc[UR8][R2.64] ;  /* 0x0000000802027981 */ /* 0x004ea2000c1e9900 */
[----:B------:R-:W1:Y:S04]  /*0050*/  LDCU UR5, c[0x0][0x360] ;  /* 0x00006c00ff0577ac */ /* 0x000e680008000800 */
[----:B------:R-:W3:Y:S01]  /*0060*/  S2UR UR4, SR_CTAID.Y ;  /* 0x00000000000479c3 */ /* 0x000ee20000002600 */
[----:B------:R-:W3:Y:S07]  /*0070*/  S2R R44, SR_TID.Y ;  /* 0x00000000002c7919 */ /* 0x000eee0000002200 */
[----:B------:R-:W3:Y:S02]  /*0080*/  LDC R43, c[0x0][0x364] ;  /* 0x0000d900ff2b7b82 */ /* 0x000ee40000000800 */
[----:B---3--:R-:W-:-:S04]  /*0090*/  IMAD R11, R43, UR4, R44 ;  /* 0x000000042b0b7c24 */ /* 0x008fc8000f8e022c */
[----:B------:R-:W-:-:S05]  /*00a0*/  IMAD.SHL.U32 R5, R11, 0x10, RZ ;  /* 0x000000100b057824 */ /* 0x000fca00078e00ff */
[----:B--2---:R-:W-:-:S13]  /*00b0*/  ISETP.GE.AND P0, PT, R5, R2, PT ;  /* 0x000000020500720c */ /* 0x004fda0003f06270 */
[----:B-1----:R-:W-:Y:S05]  /*00c0*/  @P0 EXIT ;  /* 0x000000000000094d */ /* 0x002fea0003800000 */
[----:B------:R-:W1:Y:S01]  /*00d0*/  S2R R7, SR_TID.X ;  /* 0x0000000000077919 */ /* 0x000e620000002100 */
[----:B------:R-:W2:Y:S01]  /*00e0*/  LDC.64 R8, c[0x0][0x3a8] ;  /* 0x0000ea00ff087b82 */ /* 0x000ea20000000a00 */
[----:B------:R-:W3:Y:S01]  /*00f0*/  LDCU.64 UR10, c[0x0][0x3c8] ;  /* 0x00007900ff0a77ac */ /* 0x000ee20008000a00 */
[----:B-1----:R-:W-:-:S04]  /*0100*/  SHF.R.U32.HI R6, RZ, 0x2, R7 ;  /* 0x00000002ff067819 */ /* 0x002fc80000011607 */
[----:B------:R-:W-:-:S05]  /*0110*/  LOP3.LUT R6, R6, 0x7, RZ, 0xc0, !PT ;  /* 0x0000000706067812 */ /* 0x000fca00078ec0ff */
[----:B------:R-:W-:-:S04]  /*0120*/  IMAD.IADD R5, R6, 0x1, R5 ;  /* 0x0000000106057824 */ /* 0x000fc800078e0205 */
[----:B--2---:R-:W-:Y:S01]  /*0130*/  IMAD.WIDE.U32 R8, R5, 0x4, R8 ;  /* 0x0000000405087825 */ /* 0x004fe200078e0008 */
[----:B------:R-:W1:Y:S01]  /*0140*/  S2R R0, SR_CTAID.X ;  /* 0x0000000000007919 */ /* 0x000e620000002500 */
[----:B------:R-:W2:Y:S03]  /*0150*/  LDC.64 R4, c[0x0][0x3b0] ;  /* 0x0000ec00ff047b82 */ /* 0x000ea60000000a00 */
[----:B------:R-:W4:Y:S04]  /*0160*/  LDG.E.CONSTANT R2, desc[UR8][R8.64] ;  /* 0x0000000808027981 */ /* 0x000f28000c1e9900 */
[----:B------:R-:W4:Y:S01]  /*0170*/  LDG.E.CONSTANT R3, desc[UR8][R8.64+0x20] ;  /* 0x0000200808037981 */ /* 0x000f22000c1e9900 */
[----:B---3--:R-:W-:Y:S01]  /*0180*/  UISETP.GE.AND UP0, UPT, UR10, 0x80, UPT ;  /* 0x000000800a00788c */ /* 0x008fe2000bf06270 */
[----:B------:R-:W-:Y:S01]  /*0190*/  IMAD.MOV.U32 R48, RZ, RZ, RZ ;  /* 0x000000ffff307224 */ /* 0x000fe200078e00ff */
[----:B------:R-:W-:Y:S01]  /*01a0*/  USHF.R.S32.HI UR4, URZ, 0x1f, UR10 ;  /* 0x0000001fff047899 */ /* 0x000fe2000801140a */
[----:B------:R-:W-:Y:S01]  /*01b0*/  CS2R R46, SRZ ;  /* 0x00000000002e7805 */ /* 0x000fe2000001ff00 */
[----:B------:R-:W-:-:S02]  /*01c0*/  IMAD.MOV.U32 R45, RZ, RZ, RZ ;  /* 0x000000ffff2d7224 */ /* 0x000fc400078e00ff */
[----:B------:R-:W-:Y:S01]  /*01d0*/  ULEA.HI UR4, UR4, UR10, URZ, 0x7 ;  /* 0x0000000a04047291 */ /* 0x000fe2000f8f38ff */
[----:B--2---:R-:W-:-:S04]  /*01e0*/  IMAD.WIDE.U32 R4, R11, 0x4, R4 ;  /* 0x000000040b047825 */ /* 0x004fc800078e0004 */
[----:B-1----:R-:W-:-:S05]  /*01f0*/  IMAD R0, R0, UR5, R7 ;  /* 0x0000000500007c24 */ /* 0x002fca000f8e0207 */
[----:B------:R-:W-:-:S04]  /*0200*/  SHF.R.U32.HI R0, RZ, 0x2, R0 ;  /* 0x00000002ff007819 */ /* 0x000fc80000011600 */
[----:B------:R-:W-:Y:S01]  /*0210*/  LOP3.LUT R49, R0, 0x3ffffff8, RZ, 0xc0, !PT ;  /* 0x3ffffff800317812 */ /* 0x000fe200078ec0ff */
[----:B----4-:R1:W-:Y:S01]  /*0220*/  STL.64 [R1], R2 ;  /* 0x0000000201007387 */ /* 0x0103e20000100a00 */
[----:B------:R-:W-:Y:S05]  /*0230*/  BRA.U !UP0, `(.L_x_0) ;  /* 0x0000002908dc7547 */ /* 0x000fea000b800000 */
[----:B------:R2:W3:Y:S01]  /*0240*/  LDG.E.CONSTANT R4, desc[UR8][R4.64] ;  /* 0x0000000804047981 */ /* 0x0004e2000c1e9900 */
[----:B------:R-:W-:Y:S01]  /*0250*/  IMAD R43, R43, UR5, RZ ;  /* 0x000000052b2b7c24 */ /* 0x000fe2000f8e02ff */
[----:B------:R-:W4:Y:S01]  /*0260*/  S2UR UR6, SR_CgaCtaId ;  /* 0x00000000000679c3 */ /* 0x000f220000008800 */
[----:B------:R-:W-:Y:S01]  /*0270*/  IMAD R44, R44, UR5, R7 ;  /* 0x000000052c2c7c24 */ /* 0x000fe2000f8e0207 */
[----:B------:R-:W-:Y:S01]  /*0280*/  UMOV UR5, 0x400 ;  /* 0x0000040000057882 */ /* 0x000fe20000000000 */
[----:B------:R-:W-:Y:S01]  /*0290*/  IMAD.SHL.U32 R41, R43, 0x10, RZ ;  /* 0x000000102b297824 */ /* 0x000fe200078e00ff */
[----:B------:R-:W-:Y:S01]  /*02a0*/  UIADD3 UR5, UPT, UPT, UR5, 0x400, URZ ;  /* 0x0000040005057890 */ /* 0x000fe2000fffe0ff */
[----:B------:R-:W-:Y:S01]  /*02b0*/  IMAD.SHL.U32 R36, R44, 0x10, RZ ;  /* 0x000000102c247824 */ /* 0x000fe200078e00ff */
[----:B------:R-:W-:Y:S01]  /*02c0*/  UIMAD UR7, UR10, UR11, URZ ;  /* 0x0000000b0a0772a4 */ /* 0x000fe2000f8e02ff */
[----:B------:R-:W5:Y:S01]  /*02d0*/  I2F.U32.RP R10, R41 ;  /* 0x00000029000a7306 */ /* 0x000f620000209000 */
[--C-:B------:R-:W-:Y:S01]  /*02e0*/  IMAD.MOV R13, RZ, RZ, -R41.reuse ;  /* 0x000000ffff0d7224 */ /* 0x100fe200078e0a29 */
[----:B------:R-:W-:Y:S01]  /*02f0*/  USHF.R.S32.HI UR4, URZ, 0x7, UR4 ;  /* 0x00000007ff047899 */ /* 0x000fe20008011404 */
[C---:B------:R-:W-:Y:S01]  /*0300*/  IMAD.IADD R38, R36.reuse, 0x1, R41 ;  /* 0x0000000124267824 */ /* 0x040fe200078e0229 */
[----:B------:R-:W-:Y:S01]  /*0310*/  LOP3.LUT R40, R36, 0x70, RZ, 0xc0, !PT ;  /* 0x0000007024287812 */ /* 0x000fe200078ec0ff */
[----:B------:R-:W-:Y:S01]  /*0320*/  IMAD.IADD R6, R49, 0x1, R6 ;  /* 0x0000000131067824 */ /* 0x000fe200078e0206 */
[----:B------:R-:W-:Y:S01]  /*0330*/  CS2R R46, SRZ ;  /* 0x00000000002e7805 */ /* 0x000fe2000001ff00 */
[----:B------:R-:W-:Y:S01]  /*0340*/  IMAD.MOV.U32 R45, RZ, RZ, RZ ;  /* 0x000000ffff2d7224 */ /* 0x000fe200078e00ff */
[C---:B------:R-:W-:Y:S01]  /*0350*/  VIMNMX.U32 R0, PT, PT, R38.reuse, 0x400, !PT ;  /* 0x0000040026007848 */ /* 0x040fe20007fe0000 */
[----:B------:R-:W-:Y:S01]  /*0360*/  IMAD.MOV.U32 R29, RZ, RZ, RZ ;  /* 0x000000ffff1d7224 */ /* 0x000fe200078e00ff */
[----:B------:R-:W-:Y:S01]  /*0370*/  VIMNMX.U32 R12, PT, PT, R38, 0x800, !PT ;  /* 0x00000800260c7848 */ /* 0x000fe20007fe0000 */
[----:B------:R-:W-:-:S02]  /*0380*/  IMAD.MOV.U32 R48, RZ, RZ, RZ ;  /* 0x000000ffff307224 */ /* 0x000fc400078e00ff */
[--C-:B--2---:R-:W-:Y:S01]  /*0390*/  IMAD.IADD R5, R0, 0x1, -R41.reuse ;  /* 0x0000000100057824 */ /* 0x104fe200078e0a29 */
[----:B-----5:R-:W2:Y:S01]  /*03a0*/  MUFU.RCP R10, R10 ;  /* 0x0000000a000a7308 */ /* 0x020ea20000001000 */
[----:B------:R-:W-:Y:S01]  /*03b0*/  IMAD.IADD R11, R12, 0x1, -R41 ;  /* 0x000000010c0b7824 */ /* 0x000fe200078e0a29 */
[----:B----4-:R-:W-:Y:S02]  /*03c0*/  ULEA UR6, UR6, UR5, 0x18 ;  /* 0x0000000506067291 */ /* 0x010fe4000f8ec0ff */
[-C--:B------:R-:W-:Y:S01]  /*03d0*/  ISETP.NE.AND P0, PT, R5, R36.reuse, PT ;  /* 0x000000240500720c */ /* 0x080fe20003f05270 */
[----:B------:R-:W-:Y:S01]  /*03e0*/  USHF.R.S32.HI UR5, URZ, 0x1f, UR11 ;  /* 0x0000001fff057899 */ /* 0x000fe2000801140b */
[----:B------:R-:W-:Y:S02]  /*03f0*/  ISETP.NE.AND P1, PT, R11, R36, PT ;  /* 0x000000240b00720c */ /* 0x000fe40003f25270 */
[----:B------:R-:W-:Y:S01]  /*0400*/  SEL R39, RZ, 0x1, !P0 ;  /* 0x00000001ff277807 */ /* 0x000fe20004000000 */
[----:B------:R-:W-:Y:S01]  /*0410*/  ULEA.HI UR5, UR5, UR11, URZ, 0x7 ;  /* 0x0000000b05057291 */ /* 0x000fe2000f8f38ff */
[----:B------:R-:W-:-:S02]  /*0420*/  SEL R37, RZ, 0x1, !P1 ;  /* 0x00000001ff257807 */ /* 0x000fc40004800000 */
[----:B------:R-:W-:Y:S01]  /*0430*/  IADD3 R0, PT, PT, R5, -R36, -R39 ;  /* 0x8000002405007210 */ /* 0x000fe20007ffe827 */
[----:B------:R-:W-:Y:S01]  /*0440*/  USHF.R.S32.HI UR5, URZ, 0x7, UR5 ;  /* 0x00000007ff057899 */ /* 0x000fe20008011405 */
[----:B--2---:R-:W-:-:S04]  /*0450*/  VIADD R8, R10, 0xffffffe ;  /* 0x0ffffffe0a087836 */ /* 0x004fc80000000000 */
[----:B------:R2:W4:Y:S02]  /*0460*/  F2I.FTZ.U32.TRUNC.NTZ R9, R8 ;  /* 0x0000000800097305 */ /* 0x000524000021f000 */
[----:B--2---:R-:W-:Y:S02]  /*0470*/  IMAD.MOV.U32 R8, RZ, RZ, RZ ;  /* 0x000000ffff087224 */ /* 0x004fe400078e00ff */
[----:B----4-:R-:W-:-:S04]  /*0480*/  IMAD R13, R13, R9, RZ ;  /* 0x000000090d0d7224 */ /* 0x010fc800078e02ff */
[----:B------:R-:W-:Y:S01]  /*0490*/  IMAD.HI.U32 R9, R9, R13, R8 ;  /* 0x0000000d09097227 */ /* 0x000fe200078e0008 */
[----:B------:R-:W-:-:S03]  /*04a0*/  IADD3 R8, PT, PT, R11, -R36, -R37 ;  /* 0x800000240b087210 */ /* 0x000fc60007ffe825 */
[----:B------:R-:W-:Y:S02]  /*04b0*/  VIADD R36, R36, UR6 ;  /* 0x0000000624247c36 */ /* 0x000fe40008000000 */
[----:B------:R-:W-:-:S04]  /*04c0*/  IMAD.HI.U32 R5, R9, R0, RZ ;  /* 0x0000000009057227 */ /* 0x000fc800078e00ff */
[----:B------:R-:W-:-:S04]  /*04d0*/  IMAD.HI.U32 R9, R9, R8, RZ ;  /* 0x0000000809097227 */ /* 0x000fc800078e00ff */
[----:B------:R-:W-:Y:S02]  /*04e0*/  IMAD.MOV R10, RZ, RZ, -R5 ;  /* 0x000000ffff0a7224 */ /* 0x000fe400078e0a05 */
[----:B------:R-:W-:Y:S02]  /*04f0*/  IMAD.MOV R11, RZ, RZ, -R9 ;  /* 0x000000ffff0b7224 */ /* 0x000fe400078e0a09 */
[C---:B------:R-:W-:Y:S02]  /*0500*/  IMAD R0, R41.reuse, R10, R0 ;  /* 0x0000000a29007224 */ /* 0x040fe400078e0200 */
[C---:B------:R-:W-:Y:S02]  /*0510*/  IMAD R8, R41.reuse, R11, R8 ;  /* 0x0000000b29087224 */ /* 0x040fe400078e0208 */
[----:B------:R-:W-:Y:S01]  /*0520*/  IMAD.IADD R31, R41, 0x1, R36 ;  /* 0x00000001291f7824 */ /* 0x000fe200078e0224 */
[-C--:B------:R-:W-:Y:S02]  /*0530*/  ISETP.GE.U32.AND P0, PT, R0, R41.reuse, PT ;  /* 0x000000290000720c */ /* 0x080fe40003f06070 */
[----:B------:R-:W-:-:S11]  /*0540*/  ISETP.GE.U32.AND P2, PT, R8, R41, PT ;  /* 0x000000290800720c */ /* 0x000fd60003f46070 */
[--C-:B------:R-:W-:Y:S02]  /*0550*/  @P0 IMAD.IADD R0, R0, 0x1, -R41.reuse ;  /* 0x0000000100000824 */ /* 0x100fe400078e0a29 */
[----:B------:R-:W-:Y:S02]  /*0560*/  @P2 IMAD.IADD R8, R8, 0x1, -R41 ;  /* 0x0000000108082824 */ /* 0x000fe400078e0a29 */
[----:B------:R-:W-:Y:S01]  /*0570*/  @P0 VIADD R5, R5, 0x1 ;  /* 0x0000000105050836 */ /* 0x000fe20000000000 */
[-C--:B------:R-:W-:Y:S01]  /*0580*/  ISETP.GE.U32.AND P1, PT, R0, R41.reuse, PT ;  /* 0x000000290000720c */ /* 0x080fe20003f26070 */
[----:B------:R-:W-:Y:S01]  /*0590*/  @P2 VIADD R9, R9, 0x1 ;  /* 0x0000000109092836 */ /* 0x000fe20000000000 */
[-C--:B------:R-:W-:Y:S01]  /*05a0*/  ISETP.GE.U32.AND P3, PT, R8, R41.reuse, PT ;  /* 0x000000290800720c */ /* 0x080fe20003f66070 */
[----:B------:R-:W-:Y:S01]  /*05b0*/  IMAD.SHL.U32 R0, R7, 0x20, RZ ;  /* 0x0000002007007824 */ /* 0x000fe200078e00ff */
[----:B------:R-:W-:Y:S01]  /*05c0*/  ISETP.NE.U32.AND P0, PT, R41, RZ, PT ;  /* 0x000000ff2900720c */ /* 0x000fe20003f05070 */
[----:B------:R-:W-:Y:S01]  /*05d0*/  IMAD.SHL.U32 R7, R7, 0x4, RZ ;  /* 0x0000000407077824 */ /* 0x000fe200078e00ff */
[----:B------:R-:W-:-:S02]  /*05e0*/  LOP3.LUT R8, RZ, R41, RZ, 0x33, !PT ;  /* 0x00000029ff087212 */ /* 0x000fc400078e33ff */
[----:B------:R-:W-:Y:S02]  /*05f0*/  LOP3.LUT R0, R0, 0x380, RZ, 0xc0, !PT ;  /* 0x0000038000007812 */ /* 0x000fe400078ec0ff */
[----:B------:R-:W-:-:S03]  /*0600*/  LOP3.LUT R7, R7, 0xc, RZ, 0xc0, !PT ;  /* 0x0000000c07077812 */ /* 0x000fc600078ec0ff */
[----:B------:R-:W-:Y:S01]  /*0610*/  @P1 VIADD R5, R5, 0x1 ;  /* 0x0000000105051836 */ /* 0x000fe20000000000 */
[----:B------:R-:W-:Y:S01]  /*0620*/  IADD3 R30, PT, PT, R7, UR6, R0 ;  /* 0x00000006071e7c10 */ /* 0x000fe2000fffe000 */
[----:B------:R-:W-:Y:S01]  /*0630*/  @P3 VIADD R9, R9, 0x1 ;  /* 0x0000000109093836 */ /* 0x000fe20000000000 */
[----:B------:R-:W-:Y:S02]  /*0640*/  LEA.HI R0, R44, R49, RZ, 0x1d ;  /* 0x000000312c007211 */ /* 0x000fe400078fe8ff */
[C---:B------:R-:W-:Y:S02]  /*0650*/  SEL R10, R8.reuse, R5, !P0 ;  /* 0x00000005080a7207 */ /* 0x040fe40004000000 */
[----:B------:R-:W-:Y:S01]  /*0660*/  SEL R8, R8, R9, !P0 ;  /* 0x0000000908087207 */ /* 0x000fe20004000000 */
[----:B------:R-:W-:Y:S01]  /*0670*/  IMAD R7, R0, UR10, RZ ;  /* 0x0000000a00077c24 */ /* 0x000fe2000f8e02ff */
[----:B------:R-:W-:Y:S01]  /*0680*/  LEA.HI R5, R38, R49, RZ, 0x19 ;  /* 0x0000003126057211 */ /* 0x000fe200078fc8ff */
[----:B------:R-:W-:-:S02]  /*0690*/  IMAD.IADD R39, R39, 0x1, R10 ;  /* 0x0000000127277824 */ /* 0x000fc400078e020a */
[----:B------:R-:W-:Y:S02]  /*06a0*/  IMAD.IADD R37, R37, 0x1, R8 ;  /* 0x0000000125257824 */ /* 0x000fe400078e0208 */
[----:B------:R-:W-:Y:S01]  /*06b0*/  IMAD.IADD R8, R41, 0x1, R38 ;  /* 0x0000000129087824 */ /* 0x000fe200078e0226 */
[----:B------:R-:W-:Y:S01]  /*06c0*/  LOP3.LUT R38, R38, 0x70, RZ, 0xc0, !PT ;  /* 0x0000007026267812 */ /* 0x000fe200078ec0ff */
[----:B------:R-:W-:Y:S01]  /*06d0*/  IMAD R9, R5, UR10, RZ ;  /* 0x0000000a05097c24 */ /* 0x000fe2000f8e02ff */
[----:B------:R-:W-:Y:S02]  /*06e0*/  SHF.R.U32.HI R5, RZ, 0x7, R6 ;  /* 0x00000007ff057819 */ /* 0x000fe40000011606 */
[----:B------:R-:W-:-:S05]  /*06f0*/  LEA.HI R8, R8, R49, RZ, 0x19 ;  /* 0x0000003108087211 */ /* 0x000fca00078fc8ff */
[----:B------:R-:W-:Y:S02]  /*0700*/  IMAD R11, R8, UR10, RZ ;  /* 0x0000000a080b7c24 */ /* 0x000fe4000f8e02ff */
[C---:B---3--:R-:W-:Y:S02]  /*0710*/  IMAD R42, R4.reuse, UR5, R5 ;  /* 0x00000005042a7c24 */ /* 0x048fe4000f8e0205 */
[----:B------:R-:W-:Y:S02]  /*0720*/  IMAD R4, R4, UR7, RZ ;  /* 0x0000000704047c24 */ /* 0x000fe4000f8e02ff */
[----:B------:R-:W-:-:S03]  /*0730*/  IMAD R42, R42, UR4, RZ ;  /* 0x000000042a2a7c24 */ /* 0x000fc6000f8e02ff */
[----:B------:R-:W-:Y:S02]  /*0740*/  SHF.R.S32.HI R5, RZ, 0x1f, R4 ;  /* 0x0000001fff057819 */ /* 0x000fe40000011404 */
[-C--:B------:R-:W-:Y:S02]  /*0750*/  IADD3 R7, P0, PT, R7, R4.reuse, RZ ;  /* 0x0000000407077210 */ /* 0x080fe40007f1e0ff */
[-C--:B------:R-:W-:Y:S02]  /*0760*/  IADD3 R9, P1, PT, R9, R4.reuse, RZ ;  /* 0x0000000409097210 */ /* 0x080fe40007f3e0ff */
[----:B------:R-:W-:Y:S01]  /*0770*/  IADD3 R11, P2, PT, R11, R4, RZ ;  /* 0x000000040b0b7210 */ /* 0x000fe20007f5e0ff */
[--C-:B------:R-:W-:Y:S02]  /*0780*/  IMAD.X R6, RZ, RZ, R5.reuse, P0 ;  /* 0x000000ffff067224 */ /* 0x100fe400000e0605 */
[--C-:B------:R-:W-:Y:S02]  /*0790*/  IMAD.X R8, RZ, RZ, R5.reuse, P1 ;  /* 0x000000ffff087224 */ /* 0x100fe400008e0605 */
[----:B------:R-:W-:-:S08]  /*07a0*/  IMAD.X R10, RZ, RZ, R5, P2 ;  /* 0x000000ffff0a7224 */ /* 0x000fd000010e0605 */
.L_x_21:
[----:B------:R-:W-:Y:S01]  /*07b0*/  ISETP.GT.U32.AND P0, PT, R44, 0x3f, PT ;  /* 0x0000003f2c00780c */ /* 0x000fe20003f04070 */
[----:B------:R-:W2:Y:S01]  /*07c0*/  LDCU UR7, c[0x0][0x3c8] ;  /* 0x00007900ff0777ac */ /* 0x000ea20008000800 */
[----:B------:R-:W-:Y:S01]  /*07d0*/  BSSY.RECONVERGENT B0, `(.L_x_1) ;  /* 0x000006b000007945 */ /* 0x000fe20003800200 */
[----:B------:R-:W3:Y:S10]  /*07e0*/  LDCU.64 UR10, c[0x0][0x390] ;  /* 0x00007200ff0a77ac */ /* 0x000ef40008000a00 */
[----:B------:R-:W-:Y:S05]  /*07f0*/  @P0 BRA `(.L_x_2) ;  /* 0x0000000400a00947 */ /* 0x000fea0003800000 */
[----:B------:R-:W-:Y:S01]  /*0800*/  LOP3.LUT R17, R39, 0x3, RZ, 0xc0, !PT ;  /* 0x0000000327117812 */ /* 0x000fe200078ec0ff */
[----:B------:R-:W-:Y:S01]  /*0810*/  BSSY.RECONVERGENT B1, `(.L_x_3) ;  /* 0x0000028000017945 */ /* 0x000fe20003800200 */
[----:B------:R-:W-:Y:S02]  /*0820*/  IMAD.SHL.U32 R18, R44, 0x10, RZ ;  /* 0x000000102c127824 */ /* 0x000fe400078e00ff */
[----:B------:R-:W-:-:S13]  /*0830*/  ISETP.NE.AND P0, PT, R17, 0x3, PT ;  /* 0x000000031100780c */ /* 0x000fda0003f05270 */
[----:B------:R-:W-:Y:S05]  /*0840*/  @!P0 BRA `(.L_x_4) ;  /* 0x0000000000908947 */ /* 0x000fea0003800000 */
[----:B------:R-:W4:Y:S01]  /*0850*/  S2UR UR6, SR_CgaCtaId ;  /* 0x00000000000679c3 */ /* 0x000f220000008800 */
[----:B------:R-:W-:Y:S01]  /*0860*/  IMAD R14, R29, 0x80, R40 ;  /* 0x000000801d0e7824 */ /* 0x000fe200078e0228 */
[----:B------:R-:W-:-:S06]  /*0870*/  UMOV UR5, 0x400 ;  /* 0x0000040000057882 */ /* 0x000fcc0000000000 */
[----:B------:R-:W5:Y:S01]  /*0880*/  LDC.64 R12, c[0x0][0x390] ;  /* 0x0000e400ff0c7b82 */ /* 0x000f620000000a00 */
[----:B----4-:R-:W-:-:S06]  /*0890*/  ULEA UR5, UR6, UR5, 0x18 ;  /* 0x0000000506057291 */ /* 0x010fcc000f8ec0ff */
[C---:B------:R-:W-:Y:S01]  /*08a0*/  VIADD R16, R18.reuse, UR5 ;  /* 0x0000000512107c36 */ /* 0x040fe20008000000 */
[----:B-----5:R-:W-:Y:S01]  /*08b0*/  IADD3 R14, P0, P1, R7, R12, R14 ;  /* 0x0000000c070e7210 */ /* 0x020fe2000791e00e */
[----:B------:R-:W-:-:S03]  /*08c0*/  IMAD.IADD R18, R18, 0x1, R41 ;  /* 0x0000000112127824 */ /* 0x000fc600078e0229 */
[----:B------:R-:W-:Y:S02]  /*08d0*/  IADD3.X R15, PT, PT, R6, R13, RZ, P0, P1 ;  /* 0x0000000d060f7210 */ /* 0x000fe400007e24ff */
[----:B------:R-:W-:-:S03]  /*08e0*/  ISETP.NE.AND P0, PT, R17, RZ, PT ;  /* 0x000000ff1100720c */ /* 0x000fc60003f05270 */
[----:B------:R-:W-:Y:S01]  /*08f0*/  @!PT LDS RZ, [RZ] ;  /* 0x00000000fffff984 */ /* 0x000fe20000000800 */
[----:B------:R-:W-:Y:S01]  /*0900*/  @!PT LDS RZ, [RZ] ;  /* 0x00000000fffff984 */ /* 0x000fe20000000800 */
[----:B------:R-:W-:Y:S01]  /*0910*/  @!PT LDS RZ, [RZ] ;  /* 0x00000000fffff984 */ /* 0x000fe20000000800 */
[----:B------:R4:W-:Y:S10]  /*0920*/  LDGSTS.E.BYPASS.LTC128B.128 [R16], desc[UR8][R14.64] ;  /* 0x000000000e107fae */ /* 0x0009f4000b981a08 */
[----:B------:R-:W-:Y:S05]  /*0930*/  @!P0 BRA `(.L_x_4) ;  /* 0x0000000000548947 */ /* 0x000fea0003800000 */
[----:B----4-:R-:W-:Y:S01]  /*0940*/  IMAD R14, R29, 0x80, R38 ;  /* 0x000000801d0e7824 */ /* 0x010fe200078e0226 */
[C---:B------:R-:W-:Y:S01]  /*0950*/  IADD3 R18, PT, PT, R41.reuse, R18, RZ ;  /* 0x0000001229127210 */ /* 0x040fe20007ffe0ff */
[----:B------:R-:W-:-:S03]  /*0960*/  IMAD.IADD R16, R41, 0x1, R16 ;  /* 0x0000000129107824 */ /* 0x000fc600078e0210 */
[----:B------:R-:W-:-:S04]  /*0970*/  IADD3 R14, P0, P1, R9, R12, R14 ;  /* 0x0000000c090e7210 */ /* 0x000fc8000791e00e */
[----:B------:R-:W-:Y:S02]  /*0980*/  IADD3.X R15, PT, PT, R8, R13, RZ, P0, P1 ;  /* 0x0000000d080f7210 */ /* 0x000fe400007e24ff */
[----:B------:R-:W-:-:S03]  /*0990*/  ISETP.NE.AND P0, PT, R17, 0x1, PT ;  /* 0x000000011100780c */ /* 0x000fc60003f05270 */
[----:B------:R-:W-:Y:S01]  /*09a0*/  @!PT LDS RZ, [RZ] ;  /* 0x00000000fffff984 */ /* 0x000fe20000000800 */
[----:B------:R-:W-:Y:S01]  /*09b0*/  @!PT LDS RZ, [RZ] ;  /* 0x00000000fffff984 */ /* 0x000fe20000000800 */
[----:B------:R-:W-:Y:S01]  /*09c0*/  @!PT LDS RZ, [RZ] ;  /* 0x00000000fffff984 */ /* 0x000fe20000000800 */
[----:B------:R4:W-:Y:S10]  /*09d0*/  LDGSTS.E.BYPASS.LTC128B.128 [R16], desc[UR8][R14.64] ;  /* 0x000000000e107fae */ /* 0x0009f4000b981a08 */
[----:B------:R-:W-:Y:S05]  /*09e0*/  @!P0 BRA `(.L_x_4) ;  /* 0x0000000000288947 */ /* 0x000fea0003800000 */
[----:B----4-:R-:W-:Y:S01]  /*09f0*/  LOP3.LUT R14, R18, 0x70, RZ, 0xc0, !PT ;  /* 0x00000070120e7812 */ /* 0x010fe200078ec0ff */
[C---:B------:R-:W-:Y:S02]  /*0a00*/  IMAD.IADD R15, R41.reuse, 0x1, R16 ;  /* 0x00000001290f7824 */ /* 0x040fe400078e0210 */
[----:B------:R-:W-:Y:S02]  /*0a10*/  IMAD.IADD R18, R41, 0x1, R18 ;  /* 0x0000000129127824 */ /* 0x000fe400078e0212 */
[----:B------:R-:W-:-:S05]  /*0a20*/  IMAD R14, R29, 0x80, R14 ;  /* 0x000000801d0e7824 */ /* 0x000fca00078e020e */
[----:B------:R-:W-:-:S04]  /*0a30*/  IADD3 R12, P0, P1, R11, R12, R14 ;  /* 0x0000000c0b0c7210 */ /* 0x000fc8000791e00e */
[----:B------:R-:W-:-:S05]  /*0a40*/  IADD3.X R13, PT, PT, R10, R13, RZ, P0, P1 ;  /* 0x0000000d0a0d7210 */ /* 0x000fca00007e24ff */
[----:B------:R-:W-:Y:S01]  /*0a50*/  @!PT LDS RZ, [RZ] ;  /* 0x00000000fffff984 */ /* 0x000fe20000000800 */
[----:B------:R-:W-:Y:S01]  /*0a60*/  @!PT LDS RZ, [RZ] ;  /* 0x00000000fffff984 */ /* 0x000fe20000000800 */
[----:B------:R-:W-:Y:S01]  /*0a70*/  @!PT LDS RZ, [RZ] ;  /* 0x00000000fffff984 */ /* 0x000fe20000000800 */
[----:B------:R4:W-:Y:S04]  /*0a80*/  LDGSTS.E.BYPASS.LTC128B.128 [R15], desc[UR8][R12.64] ;  /* 0x000000000c0f7fae */ /* 0x0009e8000b981a08 */
.L_x_4:
[----:B--23--:R-:W-:Y:S05]  /*0a90*/  BSYNC.RECONVERGENT B1 ;  /* 0x0000000000017941 */ /* 0x00cfea0003800200 */
.L_x_3:
[----:B------:R-:W-:-:S13]  /*0aa0*/  ISETP.GE.U32.AND P0, PT, R39, 0x3, PT ;  /* 0x000000032700780c */ /* 0x000fda0003f06070 */
[----:B------:R-:W-:Y:S05]  /*0ab0*/  @!P0 BRA `(.L_x_2) ;  /* 0x0000000000f08947 */ /* 0x000fea0003800000 */
[----:B------:R-:W2:Y:S01]  /*0ac0*/  S2UR UR6, SR_CgaCtaId ;  /* 0x00000000000679c3 */ /* 0x000ea20000008800 */
[----:B------:R-:W-:Y:S01]  /*0ad0*/  UMOV UR5, 0x400 ;  /* 0x0000040000057882 */ /* 0x000fe20000000000 */
[--C-:B------:R-:W-:Y:S02]  /*0ae0*/  IMAD R32, R43, 0x20, R18.reuse ;  /* 0x000000202b207824 */ /* 0x100fe400078e0212 */
[--C-:B------:R-:W-:Y:S02]  /*0af0*/  IMAD.IADD R20, R41, 0x1, R18.reuse ;  /* 0x0000000129147824 */ /* 0x100fe400078e0212 */
[----:B------:R-:W-:Y:S01]  /*0b00*/  IMAD R22, R43, 0x30, R18 ;  /* 0x000000302b167824 */ /* 0x000fe200078e0212 */
[----:B--2---:R-:W-:-:S06]  /*0b10*/  ULEA UR5, UR6, UR5, 0x18 ;  /* 0x0000000506057291 */ /* 0x004fcc000f8ec0ff */
[----:B------:R-:W-:Y:S02]  /*0b20*/  VIADD R33, R20, UR5 ;  /* 0x0000000514217c36 */ /* 0x000fe40008000000 */
[----:B------:R-:W-:Y:S02]  /*0b30*/  VIADD R21, R32, UR5 ;  /* 0x0000000520157c36 */ /* 0x000fe40008000000 */
[----:B------:R-:W-:Y:S02]  /*0b40*/  VIADD R23, R22, UR5 ;  /* 0x0000000516177c36 */ /* 0x000fe40008000000 */
[----:B------:R-:W-:-:S07]  /*0b50*/  VIADD R19, R18, UR5 ;  /* 0x0000000512137c36 */ /* 0x000fce0008000000 */
.L_x_5:
[C---:B----4-:R-:W-:Y:S02]  /*0b60*/  LOP3.LUT R14, R18.reuse, 0x70, RZ, 0xc0, !PT ;  /* 0x00000070120e7812 */ /* 0x050fe400078ec0ff */
[-C--:B------:R-:W-:Y:S02]  /*0b70*/  LEA.HI R12, R18, R49.reuse, RZ, 0x19 ;  /* 0x00000031120c7211 */ /* 0x080fe400078fc8ff */
[C---:B------:R-:W-:Y:S01]  /*0b80*/  LOP3.LUT R16, R20.reuse, 0x70, RZ, 0xc0, !PT ;  /* 0x0000007014107812 */ /* 0x040fe200078ec0ff */
[C---:B------:R-:W-:Y:S01]  /*0b90*/  IMAD R13, R29.reuse, 0x80, R14 ;  /* 0x000000801d0d7824 */ /* 0x040fe200078e020e */
[-C--:B------:R-:W-:Y:S01]  /*0ba0*/  LEA.HI R14, R20, R49.reuse, RZ, 0x19 ;  /* 0x00000031140e7211 */ /* 0x080fe200078fc8ff */
[----:B------:R-:W-:Y:S01]  /*0bb0*/  IMAD R12, R12, UR7, RZ ;  /* 0x000000070c0c7c24 */ /* 0x000fe2000f8e02ff */
[C---:B------:R-:W-:Y:S01]  /*0bc0*/  LOP3.LUT R34, R32.reuse, 0x70, RZ, 0xc0, !PT ;  /* 0x0000007020227812 */ /* 0x040fe200078ec0ff */
[----:B------:R-:W-:Y:S01]  /*0bd0*/  IMAD R15, R29, 0x80, R16 ;  /* 0x000000801d0f7824 */ /* 0x000fe200078e0210 */
[----:B------:R-:W-:Y:S01]  /*0be0*/  LEA.HI R16, R32, R49, RZ, 0x19 ;  /* 0x0000003120107211 */ /* 0x000fe200078fc8ff */
[----:B------:R-:W-:Y:S01]  /*0bf0*/  IMAD R14, R14, UR7, RZ ;  /* 0x000000070e0e7c24 */ /* 0x000fe2000f8e02ff */
[----:B------:R-:W-:Y:S01]  /*0c00*/  IADD3 R12, P0, P1, R12, R13, R4 ;  /* 0x0000000d0c0c7210 */ /* 0x000fe2000791e004 */
[----:B------:R-:W-:Y:S01]  /*0c10*/  IMAD R20, R43, 0x40, R20 ;  /* 0x000000402b147824 */ /* 0x000fe200078e0214 */
[----:B------:R-:W-:Y:S01]  /*0c20*/  IADD3 R18, PT, PT, R41, R18, R41 ;  /* 0x0000001229127210 */ /* 0x000fe20007ffe029 */
[----:B------:R-:W-:Y:S01]  /*0c30*/  IMAD R16, R16, UR7, RZ ;  /* 0x0000000710107c24 */ /* 0x000fe2000f8e02ff */
[----:B------:R-:W-:Y:S01]  /*0c40*/  IADD3 R17, P3, P4, R14, R15, R4 ;  /* 0x0000000f0e117210 */ /* 0x000fe20007c7e004 */
[----:B------:R-:W-:Y:S01]  /*0c50*/  IMAD R15, R29, 0x80, R34 ;  /* 0x000000801d0f7824 */ /* 0x000fe200078e0222 */
[----:B------:R-:W-:Y:S01]  /*0c60*/  IADD3 R12, P2, PT, R12, UR10, RZ ;  /* 0x0000000a0c0c7c10 */ /* 0x000fe2000ff5e0ff */
[----:B------:R-:W-:Y:S01]  /*0c70*/  IMAD R32, R43, 0x40, R32 ;  /* 0x000000402b207824 */ /* 0x000fe200078e0220 */
[----:B------:R-:W-:-:S02]  /*0c80*/  IADD3.X R13, PT, PT, RZ, RZ, R5, P0, P1 ;  /* 0x000000ffff0d7210 */ /* 0x000fc400007e2405 */
[C---:B------:R-:W-:Y:S02]  /*0c90*/  LEA.HI R14, R22.reuse, R49, RZ, 0x19 ;  /* 0x00000031160e7211 */ /* 0x040fe400078fc8ff */
[----:B------:R-:W-:Y:S01]  /*0ca0*/  LOP3.LUT R34, R22, 0x70, RZ, 0xc0, !PT ;  /* 0x0000007016227812 */ /* 0x000fe200078ec0ff */
[----:B------:R-:W-:Y:S01]  /*0cb0*/  IMAD R22, R43, 0x40, R22 ;  /* 0x000000402b167824 */ /* 0x000fe200078e0216 */
[----:B------:R-:W-:Y:S01]  /*0cc0*/  IADD3.X R13, PT, PT, R13, UR11, RZ, P2, !PT ;  /* 0x0000000b0d0d7c10 */ /* 0x000fe200097fe4ff */
[----:B------:R-:W-:Y:S01]  /*0cd0*/  IMAD R14, R14, UR7, RZ ;  /* 0x000000070e0e7c24 */ /* 0x000fe2000f8e02ff */
[----:B------:R-:W-:Y:S01]  /*0ce0*/  IADD3 R35, P0, P1, R16, R15, R4 ;  /* 0x0000000f10237210 */ /* 0x000fe2000791e004 */
[----:B------:R-:W-:Y:S01]  /*0cf0*/  IMAD R15, R29, 0x80, R34 ;  /* 0x000000801d0f7824 */ /* 0x000fe200078e0222 */
[----:B------:R-:W-:Y:S01]  /*0d00*/  IADD3 R16, P2, PT, R17, UR10, RZ ;  /* 0x0000000a11107c10 */ /* 0x000fe2000ff5e0ff */
[----:B------:R-:W-:Y:S01]  /*0d10*/  @!PT LDS RZ, [RZ] ;  /* 0x00000000fffff984 */ /* 0x000fe20000000800 */
[----:B------:R-:W-:Y:S01]  /*0d20*/  @!PT LDS RZ, [RZ] ;  /* 0x00000000fffff984 */ /* 0x000fe20000000800 */
[----:B------:R-:W-:Y:S01]  /*0d30*/  @!PT LDS RZ, [RZ] ;  /* 0x00000000fffff984 */ /* 0x000fe20000000800 */
[----:B------:R2:W-:Y:S01]  /*0d40*/  LDGSTS.E.BYPASS.LTC128B.128 [R19], desc[UR8][R12.64] ;  /* 0x000000000c137fae */ /* 0x0005e2000b981a08 */
[----:B------:R-:W-:-:S02]  /*0d50*/  IADD3 R18, PT, PT, R41, R18, R41 ;  /* 0x0000001229127210 */ /* 0x000fc40007ffe029 */
[----:B--2---:R-:W-:Y:S01]  /*0d60*/  IADD3.X R12, PT, PT, RZ, RZ, R5, P3, P4 ;  /* 0x000000ffff0c7210 */ /* 0x004fe20001fe8405 */
[----:B------:R-:W-:Y:S01]  /*0d70*/  IMAD R19, R43, 0x40, R19 ;  /* 0x000000402b137824 */ /* 0x000fe200078e0213 */
[----:B------:R-:W-:Y:S02]  /*0d80*/  IADD3 R15, P3, P4, R14, R15, R4 ;  /* 0x0000000f0e0f7210 */ /* 0x000fe40007c7e004 */
[----:B------:R-:W-:Y:S02]  /*0d90*/  IADD3.X R17, PT, PT, R12, UR11, RZ, P2, !PT ;  /* 0x0000000b0c117c10 */ /* 0x000fe400097fe4ff */
[----:B------:R-:W-:Y:S02]  /*0da0*/  IADD3 R12, P5, PT, R15, UR10, RZ ;  /* 0x0000000a0f0c7c10 */ /* 0x000fe4000ffbe0ff */
[----:B------:R-:W-:Y:S01]  /*0db0*/  IADD3.X R15, PT, PT, RZ, RZ, R5, P0, P1 ;  /* 0x000000ffff0f7210 */ /* 0x000fe200007e2405 */
[----:B------:R2:W-:Y:S01]  /*0dc0*/  LDGSTS.E.BYPASS.LTC128B.128 [R33], desc[UR8][R16.64] ;  /* 0x0000000010217fae */ /* 0x0005e2000b981a08 */
[----:B------:R-:W-:-:S02]  /*0dd0*/  ISETP.GE.U32.AND P0, PT, R18, 0x400, PT ;  /* 0x000004001200780c */ /* 0x000fc40003f06070 */
[----:B------:R-:W-:Y:S02]  /*0de0*/  IADD3 R14, P2, PT, R35, UR10, RZ ;  /* 0x0000000a230e7c10 */ /* 0x000fe4000ff5e0ff */
[----:B------:R-:W-:Y:S02]  /*0df0*/  IADD3.X R13, PT, PT, RZ, RZ, R5, P3, P4 ;  /* 0x000000ffff0d7210 */ /* 0x000fe40001fe8405 */
[----:B------:R-:W-:Y:S02]  /*0e00*/  IADD3.X R15, PT, PT, R15, UR11, RZ, P2, !PT ;  /* 0x0000000b0f0f7c10 */ /* 0x000fe400097fe4ff */
[----:B------:R-:W-:-:S03]  /*0e10*/  IADD3.X R13, PT, PT, R13, UR11, RZ, P5, !PT ;  /* 0x0000000b0d0d7c10 */ /* 0x000fc6000affe4ff */
[----:B------:R3:W-:Y:S01]  /*0e20*/  LDGSTS.E.BYPASS.LTC128B.128 [R21], desc[UR8][R14.64] ;  /* 0x000000000e157fae */ /* 0x0007e2000b981a08 */
[----:B--2---:R-:W-:-:S03]  /*0e30*/  IMAD R33, R43, 0x40, R33 ;  /* 0x000000402b217824 */ /* 0x004fc600078e0221 */
[----:B------:R2:W-:Y:S01]  /*0e40*/  LDGSTS.E.BYPASS.LTC128B.128 [R23], desc[UR8][R12.64] ;  /* 0x000000000c177fae */ /* 0x0005e2000b981a08 */
[C---:B---3--:R-:W-:Y:S02]  /*0e50*/  IMAD R21, R43.reuse, 0x40, R21 ;  /* 0x000000402b157824 */ /* 0x048fe400078e0215 */
[----:B--2---:R-:W-:Y:S01]  /*0e60*/  IMAD R23, R43, 0x40, R23 ;  /* 0x000000402b177824 */ /* 0x004fe200078e0217 */
[----:B------:R-:W-:Y:S06]  /*0e70*/  @!P0 BRA `(.L_x_5) ;  /* 0xfffffffc00388947 */ /* 0x000fec000383ffff */
.L_x_2:
[----:B--23--:R-:W-:Y:S05]  /*0e80*/  BSYNC.RECONVERGENT B0 ;  /* 0x0000000000007941 */ /* 0x00cfea0003800200 */
.L_x_1:
[----:B------:R-:W-:Y:S01]  /*0e90*/  ISETP.GT.U32.AND P0, PT, R44, 0x7f, PT ;  /* 0x0000007f2c00780c */ /* 0x000fe20003f04070 */
[----:B------:R-:W2:Y:S01]  /*0ea0*/  LDCU UR10, c[0x0][0x3c8] ;  /* 0x00007900ff0a77ac */ /* 0x000ea20008000800 */
[----:B------:R-:W-:Y:S01]  /*0eb0*/  BSSY B1, `(.L_x_6) ;  /* 0x0000144000017945 */ /* 0x000fe20003800000 */
[----:B------:R-:W3:Y:S10]  /*0ec0*/  LDCU.64 UR12, c[0x0][0x380] ;  /* 0x00007000ff0c77ac */ /* 0x000ef40008000a00 */
[----:B------:R-:W-:Y:S05]  /*0ed0*/  @P0 BRA `(.L_x_7) ;  /* 0x0000001400040947 */ /* 0x000fea0003800000 */
[----:B------:R-:W-:Y:S01]  /*0ee0*/  LOP3.LUT R21, R37, 0x3, RZ, 0xc0, !PT ;  /* 0x0000000325157812 */ /* 0x000fe200078ec0ff */
[----:B------:R-:W-:Y:S01]  /*0ef0*/  BSSY B0, `(.L_x_8) ;  /* 0x0000086000007945 */ /* 0x000fe20003800000 */
[----:B------:R-:W-:Y:S02]  /*0f00*/  IMAD.SHL.U32 R50, R44, 0x10, RZ ;  /* 0x000000102c327824 */ /* 0x000fe400078e00ff */
[----:B------:R-:W-:-:S13]  /*0f10*/  ISETP.NE.AND P0, PT, R21, 0x3, PT ;  /* 0x000000031500780c */ /* 0x000fda0003f05270 */
[----:B------:R-:W-:Y:S05]  /*0f20*/  @!P0 BRA `(.L_x_9) ;  /* 0x0000000800088947 */ /* 0x000fea0003800000 */
[----:B----4-:R-:W-:Y:S01]  /*0f30*/  SHF.R.U32.HI R12, RZ, 0x6, R44 ;  /* 0x00000006ff0c7819 */ /* 0x010fe2000001162c */
[----:B------:R-:W4:Y:S04]  /*0f40*/  LDC R15, c[0x0][0x3c0] ;  /* 0x0000f000ff0f7b82 */ /* 0x000f280000000800 */
[----:B------:R-:W-:-:S06]  /*0f50*/  IMAD R18, R12, 0x4, R1 ;  /* 0x000000040c127824 */ /* 0x000fcc00078e0201 */
[----:B------:R-:W5:Y:S01]  /*0f60*/  LDL R18, [R18] ;  /* 0x0000000012127983 */ /* 0x000f620000100800 */
[----:B------:R-:W-:Y:S01]  /*0f70*/  UMOV UR5, 0xffffffff ;  /* 0xffffffff00057882 */ /* 0x000fe20000000000 */
[----:B----4-:R-:W-:-:S04]  /*0f80*/  IABS R14, R15 ;  /* 0x0000000f000e7213 */ /* 0x010fc80000000000 */
[----:B------:R-:W4:Y:S08]  /*0f90*/  I2F.RP R17, R14 ;  /* 0x0000000e00117306 */ /* 0x000f300000209400 */
[----:B----4-:R-:W4:Y:S02]  /*0fa0*/  MUFU.RCP R17, R17 ;  /* 0x0000001100117308 */ /* 0x010f240000001000 */
[----:B----4-:R-:W-:-:S06]  /*0fb0*/  VIADD R12, R17, 0xffffffe ;  /* 0x0ffffffe110c7836 */ /* 0x010fcc0000000000 */
[----:B------:R4:W1:Y:S02]  /*0fc0*/  F2I.FTZ.U32.TRUNC.NTZ R13, R12 ;  /* 0x0000000c000d7305 */ /* 0x000864000021f000 */
[----:B----4-:R-:W-:Y:S02]  /*0fd0*/  IMAD.MOV.U32 R12, RZ, RZ, RZ ;  /* 0x000000ffff0c7224 */ /* 0x010fe400078e00ff */
[----:B-1----:R-:W-:-:S04]  /*0fe0*/  IMAD.MOV R19, RZ, RZ, -R13 ;  /* 0x000000ffff137224 */ /* 0x002fc800078e0a0d */
[----:B------:R-:W-:-:S04]  /*0ff0*/  IMAD R19, R19, R14, RZ ;  /* 0x0000000e13137224 */ /* 0x000fc800078e02ff */
[----:B------:R-:W-:Y:S01]  /*1000*/  IMAD.HI.U32 R16, R13, R19, R12 ;  /* 0x000000130d107227 */ /* 0x000fe200078e000c */
[----:B------:R-:W-:Y:S02]  /*1010*/  SHF.R.U32.HI R12, RZ, 0x1, R44 ;  /* 0x00000001ff0c7819 */ /* 0x000fe4000001162c */
[----:B-----5:R-:W-:Y:S02]  /*1020*/  IABS R20, R18 ;  /* 0x0000001200147213 */ /* 0x020fe40000000000 */
[----:B------:R-:W-:-:S03]  /*1030*/  LOP3.LUT R18, R18, R15, RZ, 0x3c, !PT ;  /* 0x0000000f12127212 */ /* 0x000fc600078e3cff */
[----:B------:R-:W-:Y:S01]  /*1040*/  IMAD.MOV.U32 R19, RZ, RZ, R20 ;  /* 0x000000ffff137224 */ /* 0x000fe200078e0014 */
[----:B------:R-:W-:-:S03]  /*1050*/  ISETP.GE.AND P2, PT, R18, RZ, PT ;  /* 0x000000ff1200720c */ /* 0x000fc60003f46270 */
[----:B------:R-:W-:-:S04]  /*1060*/  IMAD.HI.U32 R13, R16, R19, RZ ;  /* 0x00000013100d7227 */ /* 0x000fc800078e00ff */
[----:B------:R-:W-:-:S04]  /*1070*/  IMAD.MOV R17, RZ, RZ, -R13 ;  /* 0x000000ffff117224 */ /* 0x000fc800078e0a0d */
[----:B------:R-:W-:Y:S01]  /*1080*/  IMAD R17, R14, R17, R19 ;  /* 0x000000110e117224 */ /* 0x000fe200078e0213 */
[----:B------:R-:W-:-:S04]  /*1090*/  LOP3.LUT R19, R12, 0x3c, RZ, 0xc0, !PT ;  /* 0x0000003c0c137812 */ /* 0x000fc800078ec0ff */
[----:B------:R-:W-:-:S13]  /*10a0*/  ISETP.GT.U32.AND P1, PT, R14, R17, PT ;  /* 0x000000110e00720c */ /* 0x000fda0003f24070 */
[----:B------:R-:W-:Y:S02]  /*10b0*/  @!P1 IMAD.IADD R17, R17, 0x1, -R14 ;  /* 0x0000000111119824 */ /* 0x000fe400078e0a0e */
[----:B------:R-:W-:-:S03]  /*10c0*/  @!P1 VIADD R13, R13, 0x1 ;  /* 0x000000010d0d9836 */ /* 0x000fc60000000000 */
[----:B------:R-:W-:Y:S02]  /*10d0*/  ISETP.GE.U32.AND P0, PT, R17, R14, PT ;  /* 0x0000000e1100720c */ /* 0x000fe40003f06070 */
[----:B------:R-:W-:-:S11]  /*10e0*/  LOP3.LUT R17, RZ, R15, RZ, 0x33, !PT ;  /* 0x0000000fff117212 */ /* 0x000fd600078e33ff */
[----:B------:R-:W-:Y:S01]  /*10f0*/  @P0 VIADD R13, R13, 0x1 ;  /* 0x000000010d0d0836 */ /* 0x000fe20000000000 */
[----:B------:R-:W-:-:S03]  /*1100*/  ISETP.NE.AND P0, PT, R15, RZ, PT ;  /* 0x000000ff0f00720c */ /* 0x000fc60003f05270 */
[----:B------:R-:W-:-:S05]  /*1110*/  @!P2 IMAD.MOV R13, RZ, RZ, -R13 ;  /* 0x000000ffff0da224 */ /* 0x000fca00078e0a0d */
[----:B------:R-:W-:Y:S01]  /*1120*/  SEL R18, R17, R13, !P0 ;  /* 0x0000000d11127207 */ /* 0x000fe20004000000 */
[----:B------:R-:W-:Y:S06]  /*1130*/  BRA.DIV UR5, `(.L_x_10) ;  /* 0x0000002205487947 */ /* 0x000fec000b800000 */
[----:B------:R1:W4:Y:S02]  /*1140*/  SHFL.IDX PT, R35, R18, R19, 0x1f ;  /* 0x00001f1312237589 */ /* 0x00032400000e0000 */
.L_x_25:
[----:B------:R-:W4:Y:S01]  /*1150*/  LDC R20, c[0x0][0x3c4] ;  /* 0x0000f100ff147b82 */ /* 0x000f220000000800 */
[----:B------:R-:W-:Y:S01]  /*1160*/  BSSY.RECONVERGENT B2, `(.L_x_11) ;  /* 0x0000010000027945 */ /* 0x000fe20003800200 */
[----:B------:R-:W-:Y:S01]  /*1170*/  ISETP.NE.AND P2, PT, R21, RZ, PT ;  /* 0x000000ff1500720c */ /* 0x000fe20003f45270 */
[----:B------:R-:W-:Y:S01]  /*1180*/  IMAD.IADD R50, R50, 0x1, R41 ;  /* 0x0000000132327824 */ /* 0x000fe200078e0229 */
[----:B----4-:R-:W-:-:S13]  /*1190*/  ISETP.GE.AND P1, PT, R35, R20, PT ;  /* 0x000000142300720c */ /* 0x010fda0003f26270 */
[----:B------:R-:W-:Y:S05]  /*11a0*/  @P1 BRA `(.L_x_12) ;  /* 0x00000000002c1947 */ /* 0x000fea0003800000 */
[----:B------:R-:W4:Y:S01]  /*11b0*/  LDCU UR5, c[0x0][0x3c8] ;  /* 0x00007900ff0577ac */ /* 0x000f220008000800 */
[----:B------:R-:W-:Y:S01]  /*11c0*/  IMAD R12, R29, 0x80, R40 ;  /* 0x000000801d0c7824 */ /* 0x000fe200078e0228 */
[----:B------:R-:W5:Y:S01]  /*11d0*/  LDCU.64 UR6, c[0x0][0x380] ;  /* 0x00007000ff0677ac */ /* 0x000f620008000a00 */
[----:B----4-:R-:W-:-:S05]  /*11e0*/  IMAD R35, R35, UR5, RZ ;  /* 0x0000000523237c24 */ /* 0x010fca000f8e02ff */
[----:B-----5:R-:W-:Y:S02]  /*11f0*/  IADD3 R12, P1, P3, R35, UR6, R12 ;  /* 0x00000006230c7c10 */ /* 0x020fe4000fb3e00c */
[----:B------:R-:W-:-:S04]  /*1200*/  SHF.R.S32.HI R35, RZ, 0x1f, R35 ;  /* 0x0000001fff237819 */ /* 0x000fc80000011423 */
[----:B------:R-:W-:-:S05]  /*1210*/  IADD3.X R13, PT, PT, R35, UR7, RZ, P1, P3 ;  /* 0x00000007230d7c10 */ /* 0x000fca0008fe64ff */
[----:B------:R-:W-:Y:S01]  /*1220*/  @!PT LDS RZ, [RZ] ;  /* 0x00000000fffff984 */ /* 0x000fe20000000800 */
[----:B------:R-:W-:Y:S01]  /*1230*/  @!PT LDS RZ, [RZ] ;  /* 0x00000000fffff984 */ /* 0x000fe20000000800 */
[----:B------:R-:W-:Y:S01]  /*1240*/  @!PT LDS RZ, [RZ] ;  /* 0x00000000fffff984 */ /* 0x000fe20000000800 */
[----:B------:R4:W-:Y:S02]  /*1250*/  LDGSTS.E.BYPASS.LTC128B.128 [R36], desc[UR8][R12.64] ;  /* 0x000000000c247fae */ /* 0x0009e4000b981a08 */
.L_x_12:
[----:B--23--:R-:W-:Y:S05]  /*1260*/  BSYNC.RECONVERGENT B2 ;  /* 0x0000000000027941 */ /* 0x00cfea0003800200 */
.L_x_11:
[----:B------:R-:W-:Y:S05]  /*1270*/  @!P2 BRA `(.L_x_9) ;  /* 0x000000040034a947 */ /* 0x000fea0003800000 */
[----:B----4-:R-:W-:-:S05]  /*1280*/  SHF.R.U32.HI R12, RZ, 0xa, R50 ;  /* 0x0000000aff0c7819 */ /* 0x010fca0000011632 */
[----:B------:R-:W-:-:S06]  /*1290*/  IMAD R12, R12, 0x4, R1 ;  /* 0x000000040c0c7824 */ /* 0x000fcc00078e0201 */
[----:B------:R-:W1:Y:S01]  /*12a0*/  LDL R12, [R12] ;  /* 0x000000000c0c7983 */ /* 0x000e620000100800 */
[----:B------:R-:W-:Y:S01]  /*12b0*/  UMOV UR5, 0xffffffff ;  /* 0xffffffff00057882 */ /* 0x000fe20000000000 */
[----:B-1----:R-:W-:-:S05]  /*12c0*/  IABS R19, R12 ;  /* 0x0000000c00137213 */ /* 0x002fca0000000000 */
[----:B------:R-:W-:-:S05]  /*12d0*/  IMAD.HI.U32 R13, R16, R19, RZ ;  /* 0x00000013100d7227 */ /* 0x000fca00078e00ff */
[----:B------:R-:W-:-:S05]  /*12e0*/  IADD3 R18, PT, PT, -R13, RZ, RZ ;  /* 0x000000ff0d127210 */ /* 0x000fca0007ffe1ff */
[----:B------:R-:W-:Y:S01]  /*12f0*/  IMAD R19, R14, R18, R19 ;  /* 0x000000120e137224 */ /* 0x000fe200078e0213 */
[----:B------:R-:W-:Y:S02]  /*1300*/  LOP3.LUT R18, R12, R15, RZ, 0x3c, !PT ;  /* 0x0000000f0c127212 */ /* 0x000fe400078e3cff */
[----:B------:R-:W-:Y:S02]  /*1310*/  SHF.R.U32.HI R12, RZ, 0x5, R50 ;  /* 0x00000005ff0c7819 */ /* 0x000fe40000011632 */
[----:B------:R-:W-:Y:S02]  /*1320*/  ISETP.GT.U32.AND P2, PT, R14, R19, PT ;  /* 0x000000130e00720c */ /* 0x000fe40003f44070 */
[----:B------:R-:W-:-:S11]  /*1330*/  ISETP.GE.AND P3, PT, R18, RZ, PT ;  /* 0x000000ff1200720c */ /* 0x000fd60003f66270 */
[----:B------:R-:W-:Y:S02]  /*1340*/  @!P2 IMAD.IADD R19, R19, 0x1, -R14 ;  /* 0x000000011313a824 */ /* 0x000fe400078e0a0e */
[----:B------:R-:W-:-:S03]  /*1350*/  @!P2 VIADD R13, R13, 0x1 ;  /* 0x000000010d0da836 */ /* 0x000fc60000000000 */
[----:B------:R-:W-:Y:S02]  /*1360*/  ISETP.GE.U32.AND P1, PT, R19, R14, PT ;  /* 0x0000000e1300720c */ /* 0x000fe40003f26070 */
[----:B------:R-:W-:-:S11]  /*1370*/  LOP3.LUT R19, R12, 0x3c, RZ, 0xc0, !PT ;  /* 0x0000003c0c137812 */ /* 0x000fd600078ec0ff */
[----:B------:R-:W-:-:S04]  /*1380*/  @P1 VIADD R13, R13, 0x1 ;  /* 0x000000010d0d1836 */ /* 0x000fc80000000000 */
[----:B------:R-:W-:-:S05]  /*1390*/  @!P3 IMAD.MOV R13, RZ, RZ, -R13 ;  /* 0x000000ffff0db224 */ /* 0x000fca00078e0a0d */
[----:B------:R-:W-:Y:S01]  /*13a0*/  SEL R18, R17, R13, !P0 ;  /* 0x0000000d11127207 */ /* 0x000fe20004000000 */
[----:B------:R-:W-:Y:S06]  /*13b0*/  BRA.DIV UR5, `(.L_x_13) ;  /* 0x0000001e05c07947 */ /* 0x000fec000b800000 */
[----:B------:R1:W2:Y:S02]  /*13c0*/  SHFL.IDX PT, R35, R18, R19, 0x1f ;  /* 0x00001f1312237589 */ /* 0x0002a400000e0000 */
.L_x_28:
[----:B--2---:R-:W-:Y:S01]  /*13d0*/  ISETP.GE.AND P1, PT, R35, R20, PT ;  /* 0x000000142300720c */ /* 0x004fe20003f26270 */
[----:B------:R-:W-:Y:S01]  /*13e0*/  BSSY.RECONVERGENT B2, `(.L_x_14) ;  /* 0x000000f000027945 */ /* 0x000fe20003800200 */
[----:B------:R-:W-:Y:S01]  /*13f0*/  ISETP.NE.AND P2, PT, R21, 0x1, PT ;  /* 0x000000011500780c */ /* 0x000fe20003f45270 */
[----:B------:R-:W-:-:S10]  /*1400*/  IMAD.IADD R22, R41, 0x1, R50 ;  /* 0x0000000129167824 */ /* 0x000fd400078e0232 */
[----:B------:R-:W-:Y:S05]  /*1410*/  @P1 BRA `(.L_x_15) ;  /* 0x00000000002c1947 */ /* 0x000fea0003800000 */
[----:B------:R-:W2:Y:S01]  /*1420*/  LDCU UR5, c[0x0][0x3c8] ;  /* 0x00007900ff0577ac */ /* 0x000ea20008000800 */
[----:B------:R-:W-:Y:S01]  /*1430*/  IMAD R12, R29, 0x80, R38 ;  /* 0x000000801d0c7824 */ /* 0x000fe200078e0226 */
[----:B------:R-:W3:Y:S01]  /*1440*/  LDCU.64 UR6, c[0x0][0x380] ;  /* 0x00007000ff0677ac */ /* 0x000ee20008000a00 */
[----:B--2---:R-:W-:-:S05]  /*1450*/  IMAD R35, R35, UR5, RZ ;  /* 0x0000000523237c24 */ /* 0x004fca000f8e02ff */
[----:B---3--:R-:W-:Y:S02]  /*1460*/  IADD3 R12, P1, P3, R35, UR6, R12 ;  /* 0x00000006230c7c10 */ /* 0x008fe4000fb3e00c */
[----:B------:R-:W-:-:S04]  /*1470*/  SHF.R.S32.HI R35, RZ, 0x1f, R35 ;  /* 0x0000001fff237819 */ /* 0x000fc80000011423 */
[----:B------:R-:W-:-:S05]  /*1480*/  IADD3.X R13, PT, PT, R35, UR7, RZ, P1, P3 ;  /* 0x00000007230d7c10 */ /* 0x000fca0008fe64ff */
[----:B------:R-:W-:Y:S01]  /*1490*/  @!PT LDS RZ, [RZ] ;  /* 0x00000000fffff984 */ /* 0x000fe20000000800 */
[----:B------:R-:W-:Y:S01]  /*14a0*/  @!PT LDS RZ, [RZ] ;  /* 0x00000000fffff984 */ /* 0x000fe20000000800 */
[----:B------:R-:W-:Y:S01]  /*14b0*/  @!PT LDS RZ, [RZ] ;  /* 0x00000000fffff984 */ /* 0x000fe20000000800 */
[----:B------:R2:W-:Y:S02]  /*14c0*/  LDGSTS.E.BYPASS.LTC128B.128 [R31], desc[UR8][R12.64] ;  /* 0x000000000c1f7fae */ /* 0x0005e4000b981a08 */
.L_x_15:
[----:B------:R-:W-:Y:S05]  /*14d0*/  BSYNC.RECONVERGENT B2 ;  /* 0x0000000000027941 */ /* 0x000fea0003800200 */
.L_x_14:
[----:B------:R-:W-:Y:S01]  /*14e0*/  IMAD.MOV.U32 R50, RZ, RZ, R22 ;  /* 0x000000ffff327224 */ /* 0x000fe200078e0016 */
[----:B------:R-:W-:Y:S06]  /*14f0*/  @!P2 BRA `(.L_x_9) ;  /* 0x000000000094a947 */ /* 0x000fec0003800000 */
[----:B--2---:R-:W-:-:S05]  /*1500*/  SHF.R.U32.HI R12, RZ, 0xa, R22 ;  /* 0x0000000aff0c7819 */ /* 0x004fca0000011616 */
[----:B------:R-:W-:-:S06]  /*1510*/  IMAD R12, R12, 0x4, R1 ;  /* 0x000000040c0c7824 */ /* 0x000fcc00078e0201 */
[----:B------:R-:W2:Y:S01]  /*1520*/  LDL R12, [R12] ;  /* 0x000000000c0c7983 */ /* 0x000ea20000100800 */
[----:B------:R-:W-:Y:S01]  /*1530*/  UMOV UR5, 0xffffffff ;  /* 0xffffffff00057882 */ /* 0x000fe20000000000 */
[--C-:B------:R-:W-:Y:S01]  /*1540*/  IMAD.IADD R50, R41, 0x1, R22.reuse ;  /* 0x0000000129327824 */ /* 0x100fe200078e0216 */
[----:B--2---:R-:W-:Y:S02]  /*1550*/  IABS R13, R12 ;  /* 0x0000000c000d7213 */ /* 0x004fe40000000000 */
[----:B------:R-:W-:Y:S02]  /*1560*/  LOP3.LUT R15, R12, R15, RZ, 0x3c, !PT ;  /* 0x0000000f0c0f7212 */ /* 0x000fe400078e3cff */
[----:B------:R-:W-:Y:S01]  /*1570*/  SHF.R.U32.HI R12, RZ, 0x5, R22 ;  /* 0x00000005ff0c7819 */ /* 0x000fe20000011616 */
[----:B------:R-:W-:Y:S01]  /*1580*/  IMAD.HI.U32 R16, R16, R13, RZ ;  /* 0x0000000d10107227 */ /* 0x000fe200078e00ff */
[----:B------:R-:W-:Y:S02]  /*1590*/  ISETP.GE.AND P3, PT, R15, RZ, PT ;  /* 0x000000ff0f00720c */ /* 0x000fe40003f66270 */
[----:B-1----:R-:W-:Y:S01]  /*15a0*/  LOP3.LUT R19, R12, 0x3c, RZ, 0xc0, !PT ;  /* 0x0000003c0c137812 */ /* 0x002fe200078ec0ff */
[----:B------:R-:W-:-:S04]  /*15b0*/  IMAD.MOV R18, RZ, RZ, -R16 ;  /* 0x000000ffff127224 */ /* 0x000fc800078e0a10 */
[----:B------:R-:W-:-:S05]  /*15c0*/  IMAD R13, R14, R18, R13 ;  /* 0x000000120e0d7224 */ /* 0x000fca00078e020d */
[----:B------:R-:W-:-:S13]  /*15d0*/  ISETP.GT.U32.AND P2, PT, R14, R13, PT ;  /* 0x0000000d0e00720c */ /* 0x000fda0003f44070 */
[----:B------:R-:W-:Y:S02]  /*15e0*/  @!P2 IMAD.IADD R13, R13, 0x1, -R14 ;  /* 0x000000010d0da824 */ /* 0x000fe400078e0a0e */
[----:B------:R-:W-:-:S03]  /*15f0*/  @!P2 VIADD R16, R16, 0x1 ;  /* 0x000000011010a836 */ /* 0x000fc60000000000 */
[----:B------:R-:W-:-:S13]  /*1600*/  ISETP.GE.U32.AND P1, PT, R13, R14, PT ;  /* 0x0000000e0d00720c */ /* 0x000fda0003f26070 */
[----:B------:R-:W-:-:S04]  /*1610*/  @P1 VIADD R16, R16, 0x1 ;  /* 0x0000000110101836 */ /* 0x000fc80000000000 */
[----:B------:R-:W-:-:S05]  /*1620*/  @!P3 IMAD.MOV R16, RZ, RZ, -R16 ;  /* 0x000000ffff10b224 */ /* 0x000fca00078e0a10 */
[----:B------:R-:W-:Y:S01]  /*1630*/  SEL R18, R17, R16, !P0 ;  /* 0x0000001011127207 */ /* 0x000fe20004000000 */
[----:B------:R-:W-:Y:S06]  /*1640*/  BRA.DIV UR5, `(.L_x_16) ;  /* 0x0000001e053c7947 */ /* 0x000fec000b800000 */
[----:B------:R1:W2:Y:S02]  /*1650*/  SHFL.IDX PT, R35, R18, R19, 0x1f ;  /* 0x00001f1312237589 */ /* 0x0002a400000e0000 */
.L_x_31:
[----:B--2---:R-:W-:-:S13]  /*1660*/  ISETP.GE.AND P0, PT, R35, R20, PT ;  /* 0x000000142300720c */ /* 0x004fda0003f06270 */
[----:B------:R-:W-:Y:S05]  /*1670*/  @P0 BRA `(.L_x_9) ;  /* 0x0000000000340947 */ /* 0x000fea0003800000 */
[----:B------:R-:W2:Y:S01]  /*1680*/  LDCU UR5, c[0x0][0x3c8] ;  /* 0x00007900ff0577ac */ /* 0x000ea20008000800 */
[----:B------:R-:W-:Y:S01]  /*1690*/  LOP3.LUT R12, R22, 0x70, RZ, 0xc0, !PT ;  /* 0x00000070160c7812 */ /* 0x000fe200078ec0ff */
[----:B------:R-:W-:Y:S01]  /*16a0*/  IMAD.IADD R15, R41, 0x1, R31 ;  /* 0x00000001290f7824 */ /* 0x000fe200078e021f */
[----:B------:R-:W3:Y:S03]  /*16b0*/  LDCU.64 UR6, c[0x0][0x380] ;  /* 0x00007000ff0677ac */ /* 0x000ee60008000a00 */
[----:B------:R-:W-:Y:S02]  /*16c0*/  IMAD R12, R29, 0x80, R12 ;  /* 0x000000801d0c7824 */ /* 0x000fe400078e020c */
        /* <DEDUP_REMOVED lines=8> */
.L_x_9:
[----:B--23--:R-:W-:Y:S05]  /*1750*/  BSYNC B0 ;  /* 0x0000000000007941 */ /* 0x00cfea0003800000 */
.L_x_8:
[----:B------:R-:W-:-:S13]  /*1760*/  ISETP.GE.U32.AND P0, PT, R37, 0x3, PT ;  /* 0x000000032500780c */ /* 0x000fda0003f06070 */
[----:B------:R-:W-:Y:S05]  /*1770*/  @!P0 BRA `(.L_x_7) ;  /* 0x0000000800dc8947 */ /* 0x000fea0003800000 */
[----:B----4-:R-:W2:Y:S02]  /*1780*/  LDC R12, c[0x0][0x3c0] ;  /* 0x0000f000ff0c7b82 */ /* 0x010ea40000000800 */
[----:B--2---:R-:W-:-:S04]  /*1790*/  IABS R21, R12 ;  /* 0x0000000c00157213 */ /* 0x004fc80000000000 */
[----:B------:R-:W2:Y:S08]  /*17a0*/  I2F.RP R14, R21 ;  /* 0x00000015000e7306 */ /* 0x000eb00000209400 */
[----:B--2---:R-:W2:Y:S02]  /*17b0*/  MUFU.RCP R14, R14 ;  /* 0x0000000e000e7308 */ /* 0x004ea40000001000 */
[----:B--2---:R-:W-:-:S06]  /*17c0*/  VIADD R12, R14, 0xffffffe ;  /* 0x0ffffffe0e0c7836 */ /* 0x004fcc0000000000 */
[----:B------:R2:W3:Y:S02]  /*17d0*/  F2I.FTZ.U32.TRUNC.NTZ R13, R12 ;  /* 0x0000000c000d7305 */ /* 0x0004e4000021f000 */
[----:B--2---:R-:W-:Y:S02]  /*17e0*/  IMAD.MOV.U32 R12, RZ, RZ, RZ ;  /* 0x000000ffff0c7224 */ /* 0x004fe400078e00ff */
[----:B---3--:R-:W-:-:S04]  /*17f0*/  IMAD.MOV R16, RZ, RZ, -R13 ;  /* 0x000000ffff107224 */ /* 0x008fc800078e0a0d */
[----:B------:R-:W-:-:S04]  /*1800*/  IMAD R15, R16, R21, RZ ;  /* 0x00000015100f7224 */ /* 0x000fc800078e02ff */
[----:B------:R-:W-:-:S07]  /*1810*/  IMAD.HI.U32 R20, R13, R15, R12 ;  /* 0x0000000f0d147227 */ /* 0x000fce00078e000c */
.L_x_20:
[----:B-12---:R-:W-:Y:S01]  /*1820*/  SHF.R.U32.HI R12, RZ, 0xa, R50 ;  /* 0x0000000aff0c7819 */ /* 0x006fe20000011632 */
[----:B------:R-:W2:Y:S04]  /*1830*/  LDC R17, c[0x0][0x3c0] ;  /* 0x0000f000ff117b82 */ /* 0x000ea80000000800 */
[----:B------:R-:W-:-:S06]  /*1840*/  IMAD R12, R12, 0x4, R1 ;  /* 0x000000040c0c7824 */ /* 0x000fcc00078e0201 */
[----:B------:R-:W3:Y:S01]  /*1850*/  LDL R12, [R12] ;  /* 0x000000000c0c7983 */ /* 0x000ee20000100800 */
[----:B------:R-:W-:Y:S01]  /*1860*/  UMOV UR5, 0xffffffff ;  /* 0xffffffff00057882 */ /* 0x000fe20000000000 */
[-C--:B--2---:R-:W-:Y:S02]  /*1870*/  IABS R16, R17.reuse ;  /* 0x0000001100107213 */ /* 0x084fe40000000000 */
[-C--:B------:R-:W-:Y:S02]  /*1880*/  LOP3.LUT R15, RZ, R17.reuse, RZ, 0x33, !PT ;  /* 0x00000011ff0f7212 */ /* 0x080fe400078e33ff */
[----:B---3--:R-:W-:Y:S02]  /*1890*/  IABS R13, R12 ;  /* 0x0000000c000d7213 */ /* 0x008fe40000000000 */
[----:B------:R-:W-:-:S03]  /*18a0*/  LOP3.LUT R12, R12, R17, RZ, 0x3c, !PT ;  /* 0x000000110c0c7212 */ /* 0x000fc600078e3cff */
[----:B------:R-:W-:Y:S01]  /*18b0*/  IMAD.HI.U32 R20, R20, R13, RZ ;  /* 0x0000000d14147227 */ /* 0x000fe200078e00ff */
[----:B------:R-:W-:Y:S02]  /*18c0*/  ISETP.GE.AND P2, PT, R12, RZ, PT ;  /* 0x000000ff0c00720c */ /* 0x000fe40003f46270 */
[----:B------:R-:W-:Y:S01]  /*18d0*/  SHF.R.U32.HI R12, RZ, 0x5, R50 ;  /* 0x00000005ff0c7819 */ /* 0x000fe20000011632 */
[----:B------:R-:W-:-:S03]  /*18e0*/  IMAD.MOV R14, RZ, RZ, -R20 ;  /* 0x000000ffff0e7224 */ /* 0x000fc600078e0a14 */
[----:B-1----:R-:W-:Y:S01]  /*18f0*/  LOP3.LUT R19, R12, 0x3c, RZ, 0xc0, !PT ;  /* 0x0000003c0c137812 */ /* 0x002fe200078ec0ff */
[----:B------:R-:W-:-:S05]  /*1900*/  IMAD R14, R16, R14, R13 ;  /* 0x0000000e100e7224 */ /* 0x000fca00078e020d */
[----:B------:R-:W-:-:S13]  /*1910*/  ISETP.GT.U32.AND P1, PT, R21, R14, PT ;  /* 0x0000000e1500720c */ /* 0x000fda0003f24070 */
[----:B------:R-:W-:Y:S02]  /*1920*/  @!P1 IMAD.IADD R14, R14, 0x1, -R16 ;  /* 0x000000010e0e9824 */ /* 0x000fe400078e0a10 */
[----:B------:R-:W-:-:S03]  /*1930*/  @!P1 VIADD R20, R20, 0x1 ;  /* 0x0000000114149836 */ /* 0x000fc60000000000 */
[----:B------:R-:W-:-:S13]  /*1940*/  ISETP.GE.U32.AND P0, PT, R14, R21, PT ;  /* 0x000000150e00720c */ /* 0x000fda0003f06070 */
[----:B------:R-:W-:Y:S01]  /*1950*/  @P0 VIADD R20, R20, 0x1 ;  /* 0x0000000114140836 */ /* 0x000fe20000000000 */
[----:B------:R-:W-:-:S03]  /*1960*/  ISETP.NE.AND P0, PT, R17, RZ, PT ;  /* 0x000000ff1100720c */ /* 0x000fc60003f05270 */
[----:B------:R-:W-:-:S05]  /*1970*/  @!P2 IMAD.MOV R20, RZ, RZ, -R20 ;  /* 0x000000ffff14a224 */ /* 0x000fca00078e0a14 */
[----:B------:R-:W-:Y:S01]  /*1980*/  SEL R20, R15, R20, !P0 ;  /* 0x000000140f147207 */ /* 0x000fe20004000000 */
[----:B------:R-:W-:Y:S06]  /*1990*/  BRA.DIV UR5, `(.L_x_17) ;  /* 0x0000001a05887947 */ /* 0x000fec000b800000 */
[----:B------:R-:W-:Y:S01]  /*19a0*/  IMAD.IADD R34, R41, 0x1, R50 ;  /* 0x0000000129227824 */ /* 0x000fe200078e0232 */
[----:B------:R-:W1:Y:S01]  /*19b0*/  I2F.RP R21, R16 ;  /* 0x0000001000157306 */ /* 0x000e620000209400 */
[----:B------:R-:W2:Y:S01]  /*19c0*/  SHFL.IDX PT, R35, R20, R19, 0x1f ;  /* 0x00001f1314237589 */ /* 0x000ea200000e0000 */
[----:B------:R-:W2:Y:S02]  /*19d0*/  LDC R14, c[0x0][0x3c4] ;  /* 0x0000f100ff0e7b82 */ /* 0x000ea40000000800 */
[----:B------:R-:W-:-:S05]  /*19e0*/  SHF.R.U32.HI R12, RZ, 0xa, R34 ;  /* 0x0000000aff0c7819 */ /* 0x000fca0000011622 */
[----:B------:R-:W-:-:S06]  /*19f0*/  IMAD R23, R12, 0x4, R1 ;  /* 0x000000040c177824 */ /* 0x000fcc00078e0201 */
[----:B------:R-:W3:Y:S01]  /*1a00*/  LDL R23, [R23] ;  /* 0x0000000017177983 */ /* 0x000ee20000100800 */
[----:B------:R-:W-:-:S05]  /*1a10*/  IMAD.IADD R32, R41, 0x1, R34 ;  /* 0x0000000129207824 */ /* 0x000fca00078e0222 */
[----:B------:R-:W-:-:S05]  /*1a20*/  SHF.R.U32.HI R12, RZ, 0xa, R32 ;  /* 0x0000000aff0c7819 */ /* 0x000fca0000011620 */
[----:B------:R-:W-:-:S06]  /*1a30*/  IMAD R33, R12, 0x4, R1 ;  /* 0x000000040c217824 */ /* 0x000fcc00078e0201 */
[----:B------:R-:W4:Y:S01]  /*1a40*/  LDL R33, [R33] ;  /* 0x0000000021217983 */ /* 0x000f220000100800 */
[----:B-1----:R-:W1:Y:S01]  /*1a50*/  MUFU.RCP R21, R21 ;  /* 0x0000001500157308 */ /* 0x002e620000001000 */
[----:B--2---:R-:W-:Y:S01]  /*1a60*/  ISETP.GE.AND P1, PT, R35, R14, PT ;  /* 0x0000000e2300720c */ /* 0x004fe20003f26270 */
[----:B------:R-:W-:-:S12]  /*1a70*/  IMAD.MOV.U32 R12, RZ, RZ, RZ ;  /* 0x000000ffff0c7224 */ /* 0x000fd800078e00ff */
[----:B------:R-:W2:Y:S01]  /*1a80*/  @!P1 LDC R22, c[0x0][0x3c8] ;  /* 0x0000f200ff169b82 */ /* 0x000ea20000000800 */
[----:B------:R-:W5:Y:S01]  /*1a90*/  @!P1 S2R R18, SR_CgaCtaId ;  /* 0x0000000000129919 */ /* 0x000f620000008800 */
[----:B-1----:R-:W-:Y:S01]  /*1aa0*/  VIADD R51, R21, 0xffffffe ;  /* 0x0ffffffe15337836 */ /* 0x002fe20000000000 */
[----:B------:R-:W-:-:S03]  /*1ab0*/  @!P1 MOV R21, 0x400 ;  /* 0x0000040000159802 */ /* 0x000fc60000000f00 */
[----:B------:R-:W1:Y:S02]  /*1ac0*/  F2I.FTZ.U32.TRUNC.NTZ R13, R51 ;  /* 0x00000033000d7305 */ /* 0x000e64000021f000 */
[----:B------:R-:W-:Y:S02]  /*1ad0*/  @!P1 VIADD R21, R21, 0x400 ;  /* 0x0000040015159836 */ /* 0x000fe40000000000 */
[----:B-1----:R-:W-:Y:S02]  /*1ae0*/  IMAD.MOV R53, RZ, RZ, -R13 ;  /* 0x000000ffff357224 */ /* 0x002fe400078e0a0d */
[----:B--2---:R-:W-:Y:S01]  /*1af0*/  @!P1 IMAD R19, R35, R22, RZ ;  /* 0x0000001623139224 */ /* 0x004fe200078e02ff */
[----:B------:R-:W-:Y:S01]  /*1b00*/  @!P1 LOP3.LUT R22, R50, 0x70, RZ, 0xc0, !PT ;  /* 0x0000007032169812 */ /* 0x000fe200078ec0ff */
[----:B------:R-:W-:-:S04]  /*1b10*/  IMAD R53, R53, R16, RZ ;  /* 0x0000001035357224 */ /* 0x000fc800078e02ff */
[----:B------:R-:W-:Y:S02]  /*1b20*/  IMAD.HI.U32 R20, R13, R53, R12 ;  /* 0x000000350d147227 */ /* 0x000fe400078e000c */
[----:B------:R-:W1:Y:S01]  /*1b30*/  @!P1 LDC.64 R12, c[0x0][0x380] ;  /* 0x0000e000ff0c9b82 */ /* 0x000e620000000a00 */
[----:B-----5:R-:W-:Y:S01]  /*1b40*/  @!P1 LEA R21, R18, R21, 0x18 ;  /* 0x0000001512159211 */ /* 0x020fe200078ec0ff */
[----:B------:R-:W-:-:S05]  /*1b50*/  @!P1 IMAD R22, R29, 0x80, R22 ;  /* 0x000000801d169824 */ /* 0x000fca00078e0216 */
[----:B-1----:R-:W-:Y:S02]  /*1b60*/  @!P1 IADD3 R12, P2, P3, R19, R12, R22 ;  /* 0x0000000c130c9210 */ /* 0x002fe40007b5e016 */
[----:B------:R-:W-:-:S04]  /*1b70*/  IADD3 R22, PT, PT, R41, R32, RZ ;  /* 0x0000002029167210 */ /* 0x000fc80007ffe0ff */
[----:B------:R-:W-:-:S05]  /*1b80*/  SHF.R.U32.HI R18, RZ, 0xa, R22 ;  /* 0x0000000aff127819 */ /* 0x000fca0000011616 */
[----:B------:R-:W-:-:S05]  /*1b90*/  IMAD R18, R18, 0x4, R1 ;  /* 0x0000000412127824 */ /* 0x000fca00078e0201 */
[----:B------:R1:W2:Y:S01]  /*1ba0*/  LDL R52, [R18] ;  /* 0x0000000012347983 */ /* 0x0002a20000100800 */
[----:B------:R-:W-:Y:S01]  /*1bb0*/  @!P1 SHF.R.S32.HI R19, RZ, 0x1f, R19 ;  /* 0x0000001fff139819 */ /* 0x000fe20000011413 */
[----:B------:R-:W-:Y:S02]  /*1bc0*/  @!P1 IMAD.IADD R35, R21, 0x1, R50 ;  /* 0x0000000115239824 */ /* 0x000fe400078e0232 */
[----:B------:R-:W-:Y:S01]  /*1bd0*/  IMAD.MOV.U32 R21, RZ, RZ, R16 ;  /* 0x000000ffff157224 */ /* 0x000fe200078e0010 */
[----:B------:R-:W-:Y:S01]  /*1be0*/  @!P1 IADD3.X R19, PT, PT, R19, R13, RZ, P2, P3 ;  /* 0x0000000d13139210 */ /* 0x000fe200017e64ff */
[----:B-1----:R-:W-:-:S05]  /*1bf0*/  @!P1 IMAD.MOV.U32 R18, RZ, RZ, R12 ;  /* 0x000000ffff129224 */ /* 0x002fca00078e000c */
[----:B------:R-:W-:Y:S01]  /*1c00*/  @!PT LDS RZ, [RZ] ;  /* 0x00000000fffff984 */ /* 0x000fe20000000800 */
[----:B------:R-:W-:Y:S01]  /*1c10*/  @!PT LDS RZ, [RZ] ;  /* 0x00000000fffff984 */ /* 0x000fe20000000800 */
[----:B------:R4:W-:Y:S01]  /*1c20*/  @!P1 LDGSTS.E.BYPASS.LTC128B.128 [R35], desc[UR8][R18.64] ;  /* 0x0000000012239fae */ /* 0x0009e2000b981a08 */
[----:B---3--:R-:W-:Y:S02]  /*1c30*/  IABS R13, R23 ;  /* 0x00000017000d7213 */ /* 0x008fe40000000000 */
[----:B------:R-:W-:-:S03]  /*1c40*/  LOP3.LUT R23, R23, R17, RZ, 0x3c, !PT ;  /* 0x0000001117177212 */ /* 0x000fc600078e3cff */
[----:B------:R-:W-:Y:S01]  /*1c50*/  IMAD.HI.U32 R12, R20, R13, RZ ;  /* 0x0000000d140c7227 */ /* 0x000fe200078e00ff */
[----:B------:R-:W-:-:S03]  /*1c60*/  ISETP.GE.AND P3, PT, R23, RZ, PT ;  /* 0x000000ff1700720c */ /* 0x000fc60003f66270 */
[----:B------:R-:W-:-:S04]  /*1c70*/  IMAD.MOV R50, RZ, RZ, -R12 ;  /* 0x000000ffff327224 */ /* 0x000fc800078e0a0c */
[----:B------:R-:W-:Y:S01]  /*1c80*/  IMAD R50, R16, R50, R13 ;  /* 0x0000003210327224 */ /* 0x000fe200078e020d */
[----:B----4-:R-:W-:-:S04]  /*1c90*/  IABS R18, R33 ;  /* 0x0000002100127213 */ /* 0x010fc80000000000 */
[----:B------:R-:W-:Y:S02]  /*1ca0*/  ISETP.GT.U32.AND P2, PT, R21, R50, PT ;  /* 0x000000321500720c */ /* 0x000fe40003f44070 */
[----:B------:R-:W-:-:S04]  /*1cb0*/  LOP3.LUT R33, R33, R17, RZ, 0x3c, !PT ;  /* 0x0000001121217212 */ /* 0x000fc800078e3cff */
[----:B------:R-:W-:-:S07]  /*1cc0*/  ISETP.GE.AND P4, PT, R33, RZ, PT ;  /* 0x000000ff2100720c */ /* 0x000fce0003f86270 */
[----:B------:R-:W-:Y:S02]  /*1cd0*/  @!P2 IMAD.IADD R50, R50, 0x1, -R16 ;  /* 0x000000013232a824 */ /* 0x000fe400078e0a10 */
[----:B------:R-:W-:-:S03]  /*1ce0*/  @!P2 VIADD R12, R12, 0x1 ;  /* 0x000000010c0ca836 */ /* 0x000fc60000000000 */
[----:B------:R-:W-:-:S13]  /*1cf0*/  ISETP.GE.U32.AND P1, PT, R50, R21, PT ;  /* 0x000000153200720c */ /* 0x000fda0003f26070 */
[----:B------:R-:W-:-:S04]  /*1d00*/  @P1 VIADD R12, R12, 0x1 ;  /* 0x000000010c0c1836 */ /* 0x000fc80000000000 */
[----:B------:R-:W-:-:S04]  /*1d10*/  @!P3 IMAD.MOV R13, RZ, RZ, -R12 ;  /* 0x000000ffff0db224 */ /* 0x000fc800078e0a0c */
[----:B------:R-:W-:Y:S01]  /*1d20*/  @!P3 IMAD.MOV.U32 R12, RZ, RZ, R13 ;  /* 0x000000ffff0cb224 */ /* 0x000fe200078e000d */
[----:B------:R-:W-:-:S04]  /*1d30*/  SHF.R.U32.HI R13, RZ, 0x5, R34 ;  /* 0x00000005ff0d7819 */ /* 0x000fc80000011622 */
[----:B------:R-:W-:Y:S01]  /*1d40*/  LOP3.LUT R19, R13, 0x3c, RZ, 0xc0, !PT ;  /* 0x0000003c0d137812 */ /* 0x000fe200078ec0ff */
[----:B------:R-:W-:Y:S01]  /*1d50*/  IMAD.MOV.U32 R13, RZ, RZ, R18 ;  /* 0x000000ffff0d7224 */ /* 0x000fe200078e0012 */
[----:B------:R-:W-:-:S03]  /*1d60*/  SEL R12, R15, R12, !P0 ;  /* 0x0000000c0f0c7207 */ /* 0x000fc60004000000 */
[----:B------:R-:W-:Y:S02]  /*1d70*/  IMAD.HI.U32 R18, R20, R13, RZ ;  /* 0x0000000d14127227 */ /* 0x000fe400078e00ff */
[----:B------:R-:W1:Y:S02]  /*1d80*/  SHFL.IDX PT, R51, R12, R19, 0x1f ;  /* 0x00001f130c337589 */ /* 0x000e6400000e0000 */
[----:B------:R-:W-:-:S04]  /*1d90*/  IMAD.MOV R50, RZ, RZ, -R18 ;  /* 0x000000ffff327224 */ /* 0x000fc800078e0a12 */
[----:B------:R-:W-:-:S05]  /*1da0*/  IMAD R50, R16, R50, R13 ;  /* 0x0000003210327224 */ /* 0x000fca00078e020d */
[----:B------:R-:W-:-:S13]  /*1db0*/  ISETP.GT.U32.AND P3, PT, R21, R50, PT ;  /* 0x000000321500720c */ /* 0x000fda0003f64070 */
[----:B------:R-:W-:Y:S01]  /*1dc0*/  @!P3 IMAD.IADD R50, R50, 0x1, -R16 ;  /* 0x000000013232b824 */ /* 0x000fe200078e0a10 */
[----:B-1----:R-:W-:Y:S01]  /*1dd0*/  ISETP.GE.AND P1, PT, R51, R14, PT ;  /* 0x0000000e3300720c */ /* 0x002fe20003f26270 */
[----:B------:R-:W-:-:S03]  /*1de0*/  @!P3 VIADD R18, R18, 0x1 ;  /* 0x000000011212b836 */ /* 0x000fc60000000000 */
[----:B------:R-:W-:Y:S02]  /*1df0*/  ISETP.GE.U32.AND P2, PT, R50, R21, PT ;  /* 0x000000153200720c */ /* 0x000fe40003f46070 */
[----:B--2---:R-:W-:Y:S02]  /*1e00*/  IABS R23, R52 ;  /* 0x0000003400177213 */ /* 0x004fe40000000000 */
[----:B------:R-:W-:-:S05]  /*1e10*/  LOP3.LUT R17, R52, R17, RZ, 0x3c, !PT ;  /* 0x0000001134117212 */ /* 0x000fca00078e3cff */
[----:B------:R-:W1:Y:S01]  /*1e20*/  @!P1 S2R R19, SR_CgaCtaId ;  /* 0x0000000000139919 */ /* 0x000e620000008800 */
[----:B------:R-:W2:Y:S01]  /*1e30*/  @!P1 LDC R50, c[0x0][0x3c8] ;  /* 0x0000f200ff329b82 */ /* 0x000ea20000000800 */
[----:B------:R-:W-:Y:S01]  /*1e40*/  ISETP.GE.AND P5, PT, R17, RZ, PT ;  /* 0x000000ff1100720c */ /* 0x000fe20003fa6270 */
[----:B------:R-:W-:-:S04]  /*1e50*/  IMAD.HI.U32 R17, R20, R23, RZ ;  /* 0x0000001714117227 */ /* 0x000fc800078e00ff */
[----:B------:R-:W-:-:S04]  /*1e60*/  @P2 VIADD R18, R18, 0x1 ;  /* 0x0000000112122836 */ /* 0x000fc80000000000 */
[----:B------:R-:W-:-:S04]  /*1e70*/  @!P4 IMAD.MOV R12, RZ, RZ, -R18 ;  /* 0x000000ffff0cc224 */ /* 0x000fc800078e0a12 */
[----:B------:R-:W-:Y:S01]  /*1e80*/  @!P4 IMAD.MOV.U32 R18, RZ, RZ, R12 ;  /* 0x000000ffff12c224 */ /* 0x000fe200078e000c */
[----:B------:R-:W-:-:S04]  /*1e90*/  SHF.R.U32.HI R12, RZ, 0x5, R32 ;  /* 0x00000005ff0c7819 */ /* 0x000fc80000011620 */
[----:B------:R-:W-:Y:S02]  /*1ea0*/  LOP3.LUT R35, R12, 0x3c, RZ, 0xc0, !PT ;  /* 0x0000003c0c237812 */ /* 0x000fe400078ec0ff */
[----:B------:R-:W-:Y:S02]  /*1eb0*/  SEL R18, R15, R18, !P0 ;  /* 0x000000120f127207 */ /* 0x000fe40004000000 */
[----:B------:R-:W-:Y:S01]  /*1ec0*/  @!P1 MOV R12, 0x400 ;  /* 0x00000400000c9802 */ /* 0x000fe20000000f00 */
[----:B--2---:R-:W-:Y:S01]  /*1ed0*/  @!P1 IMAD R53, R51, R50, RZ ;  /* 0x0000003233359224 */ /* 0x004fe200078e02ff */
[----:B------:R-:W-:Y:S01]  /*1ee0*/  @!P1 LOP3.LUT R50, R34, 0x70, RZ, 0xc0, !PT ;  /* 0x0000007022329812 */ /* 0x000fe200078ec0ff */
[----:B------:R-:W2:Y:S02]  /*1ef0*/  SHFL.IDX PT, R35, R18, R35, 0x1f ;  /* 0x00001f2312237589 */ /* 0x000ea400000e0000 */
[----:B------:R-:W-:Y:S02]  /*1f00*/  @!P1 VIADD R12, R12, 0x400 ;  /* 0x000004000c0c9836 */ /* 0x000fe40000000000 */
[----:B------:R-:W-:Y:S01]  /*1f10*/  @!P1 IMAD R33, R29, 0x80, R50 ;  /* 0x000000801d219824 */ /* 0x000fe200078e0232 */
[----:B------:R-:W-:-:S02]  /*1f20*/  @!P1 SHF.R.S32.HI R50, RZ, 0x1f, R53 ;  /* 0x0000001fff329819 */ /* 0x000fc40000011435 */
[----:B-1----:R-:W-:Y:S02]  /*1f30*/  @!P1 LEA R19, R19, R12, 0x18 ;  /* 0x0000000c13139211 */ /* 0x002fe400078ec0ff */
[----:B------:R-:W1:Y:S03]  /*1f40*/  @!P1 LDC.64 R12, c[0x0][0x380] ;  /* 0x0000e000ff0c9b82 */ /* 0x000e660000000a00 */
[----:B------:R-:W-:Y:S01]  /*1f50*/  @!P1 IMAD.IADD R19, R19, 0x1, R34 ;  /* 0x0000000113139824 */ /* 0x000fe200078e0222 */
[----:B--2---:R-:W-:Y:S02]  /*1f60*/  ISETP.GE.AND P2, PT, R35, R14, PT ;  /* 0x0000000e2300720c */ /* 0x004fe40003f46270 */
[----:B-1----:R-:W-:-:S11]  /*1f70*/  @!P1 IADD3 R33, P3, P4, R53, R12, R33 ;  /* 0x0000000c35219210 */ /* 0x002fd60007c7e021 */
[----:B------:R-:W1:Y:S01]  /*1f80*/  @!P2 LDC R51, c[0x0][0x3c8] ;  /* 0x0000f200ff33ab82 */ /* 0x000e620000000800 */
[----:B------:R-:W-:Y:S02]  /*1f90*/  @!P1 IADD3.X R50, PT, PT, R50, R13, RZ, P3, P4 ;  /* 0x0000000d32329210 */ /* 0x000fe40001fe84ff */
[----:B------:R-:W-:-:S05]  /*1fa0*/  @!P2 LOP3.LUT R34, R32, 0x70, RZ, 0xc0, !PT ;  /* 0x000000702022a812 */ /* 0x000fca00078ec0ff */
[----:B------:R-:W2:Y:S01]  /*1fb0*/  @!P2 LDC.64 R12, c[0x0][0x380] ;  /* 0x0000e000ff0cab82 */ /* 0x000ea20000000a00 */
[----:B-1----:R-:W-:Y:S02]  /*1fc0*/  @!P2 IMAD R51, R35, R51, RZ ;  /* 0x000000332333a224 */ /* 0x002fe400078e02ff */
[----:B------:R-:W-:-:S05]  /*1fd0*/  @!P2 IMAD R35, R29, 0x80, R34 ;  /* 0x000000801d23a824 */ /* 0x000fca00078e0222 */
[----:B--2---:R-:W-:Y:S02]  /*1fe0*/  @!P2 IADD3 R34, P3, P4, R51, R12, R35 ;  /* 0x0000000c3322a210 */ /* 0x004fe40007c7e023 */
[----:B------:R-:W1:Y:S01]  /*1ff0*/  @!P2 S2R R12, SR_CgaCtaId ;  /* 0x00000000000ca919 */ /* 0x000e620000008800 */
[----:B------:R-:W-:-:S04]  /*2000*/  @!P2 SHF.R.S32.HI R35, RZ, 0x1f, R51 ;  /* 0x0000001fff23a819 */ /* 0x000fc80000011433 */
[----:B------:R-:W-:Y:S02]  /*2010*/  @!P2 IADD3.X R35, PT, PT, R35, R13, RZ, P3, P4 ;  /* 0x0000000d2323a210 */ /* 0x000fe40001fe84ff */
[----:B------:R-:W-:-:S05]  /*2020*/  @!P2 MOV R13, 0x400 ;  /* 0x00000400000da802 */ /* 0x000fca0000000f00 */
[----:B------:R-:W-:-:S05]  /*2030*/  @!P2 VIADD R13, R13, 0x400 ;  /* 0x000004000d0da836 */ /* 0x000fca0000000000 */
[----:B-1----:R-:W-:Y:S01]  /*2040*/  @!P2 LEA R13, R12, R13, 0x18 ;  /* 0x0000000d0c0da211 */ /* 0x002fe200078ec0ff */
[----:B------:R-:W-:-:S04]  /*2050*/  IMAD.MOV R12, RZ, RZ, -R17 ;  /* 0x000000ffff0c7224 */ /* 0x000fc800078e0a11 */
[----:B------:R-:W-:Y:S02]  /*2060*/  IMAD R12, R16, R12, R23 ;  /* 0x0000000c100c7224 */ /* 0x000fe400078e0217 */
[----:B------:R-:W-:Y:S02]  /*2070*/  @!P2 IMAD.IADD R23, R13, 0x1, R32 ;  /* 0x000000010d17a824 */ /* 0x000fe400078e0220 */
[----:B------:R-:W-:Y:S01]  /*2080*/  @!P1 IMAD.MOV.U32 R13, RZ, RZ, R50 ;  /* 0x000000ffff0d9224 */ /* 0x000fe200078e0032 */
[----:B------:R-:W-:-:S13]  /*2090*/  ISETP.GT.U32.AND P4, PT, R21, R12, PT ;  /* 0x0000000c1500720c */ /* 0x000fda0003f84070 */
[----:B------:R-:W-:Y:S02]  /*20a0*/  @!P4 IMAD.IADD R12, R12, 0x1, -R16 ;  /* 0x000000010c0cc824 */ /* 0x000fe400078e0a10 */
[----:B------:R-:W-:-:S03]  /*20b0*/  @!P4 VIADD R17, R17, 0x1 ;  /* 0x000000011111c836 */ /* 0x000fc60000000000 */
[----:B------:R-:W-:-:S13]  /*20c0*/  ISETP.GE.U32.AND P3, PT, R12, R21, PT ;  /* 0x000000150c00720c */ /* 0x000fda0003f66070 */
[----:B------:R-:W-:-:S04]  /*20d0*/  @P3 VIADD R17, R17, 0x1 ;  /* 0x0000000111113836 */ /* 0x000fc80000000000 */
[----:B------:R-:W-:-:S04]  /*20e0*/  @!P5 IMAD.MOV R12, RZ, RZ, -R17 ;  /* 0x000000ffff0cd224 */ /* 0x000fc800078e0a11 */
[----:B------:R-:W-:Y:S01]  /*20f0*/  @!P5 IMAD.MOV.U32 R17, RZ, RZ, R12 ;  /* 0x000000ffff11d224 */ /* 0x000fe200078e000c */
[----:B------:R-:W-:-:S04]  /*2100*/  SHF.R.U32.HI R12, RZ, 0x5, R22 ;  /* 0x00000005ff0c7819 */ /* 0x000fc80000011616 */
[----:B------:R-:W-:Y:S02]  /*2110*/  SEL R18, R15, R17, !P0 ;  /* 0x000000110f127207 */ /* 0x000fe40004000000 */
[----:B------:R-:W-:Y:S01]  /*2120*/  LOP3.LUT R15, R12, 0x3c, RZ, 0xc0, !PT ;  /* 0x0000003c0c0f7812 */ /* 0x000fe200078ec0ff */
[----:B------:R-:W-:-:S05]  /*2130*/  @!P1 IMAD.MOV.U32 R12, RZ, RZ, R33 ;  /* 0x000000ffff0c9224 */ /* 0x000fca00078e0021 */
[----:B------:R1:W-:Y:S04]  /*2140*/  @!P1 LDGSTS.E.BYPASS.LTC128B.128 [R19], desc[UR8][R12.64] ;  /* 0x000000000c139fae */ /* 0x0003e8000b981a08 */
[----:B------:R2:W3:Y:S01]  /*2150*/  SHFL.IDX PT, R15, R18, R15, 0x1f ;  /* 0x00001f0f120f7589 */ /* 0x0004e200000e0000 */
[----:B-1----:R-:W-:Y:S02]  /*2160*/  @!P2 IMAD.MOV.U32 R12, RZ, RZ, R34 ;  /* 0x000000ffff0ca224 */ /* 0x002fe400078e0022 */
[----:B------:R-:W-:-:S05]  /*2170*/  @!P2 IMAD.MOV.U32 R13, RZ, RZ, R35 ;  /* 0x000000ffff0da224 */ /* 0x000fca00078e0023 */
[----:B------:R2:W-:Y:S02]  /*2180*/  @!P2 LDGSTS.E.BYPASS.LTC128B.128 [R23], desc[UR8][R12.64] ;  /* 0x000000000c17afae */ /* 0x0005e4000b981a08 */
.L_x_37:
[----:B---3--:R-:W-:Y:S01]  /*2190*/  ISETP.GE.AND P0, PT, R15, R14, PT ;  /* 0x0000000e0f00720c */ /* 0x008fe20003f06270 */
[----:B------:R-:W-:-:S12]  /*21a0*/  BSSY.RECONVERGENT B0, `(.L_x_18) ;  /* 0x0000011000007945 */ /* 0x000fd80003800200 */
[----:B------:R-:W-:Y:S05]  /*21b0*/  @P0 BRA `(.L_x_19) ;  /* 0x00000000003c0947 */ /* 0x000fea0003800000 */
[----:B------:R-:W1:Y:S01]  /*21c0*/  S2UR UR6, SR_CgaCtaId ;  /* 0x00000000000679c3 */ /* 0x000e620000008800 */
[----:B--2---:R-:W-:Y:S01]  /*21d0*/  LOP3.LUT R12, R22, 0x70, RZ, 0xc0, !PT ;  /* 0x00000070160c7812 */ /* 0x004fe200078ec0ff */
[----:B------:R-:W-:Y:S01]  /*21e0*/  UMOV UR5, 0x400 ;  /* 0x0000040000057882 */ /* 0x000fe20000000000 */
[----:B------:R-:W-:Y:S01]  /*21f0*/  IMAD R13, R15, UR10, RZ ;  /* 0x0000000a0f0d7c24 */ /* 0x000fe2000f8e02ff */
[----:B------:R-:W-:Y:S02]  /*2200*/  UIADD3 UR5, UPT, UPT, UR5, 0x400, URZ ;  /* 0x0000040005057890 */ /* 0x000fe4000fffe0ff */
[----:B------:R-:W-:Y:S02]  /*2210*/  IMAD R12, R29, 0x80, R12 ;  /* 0x000000801d0c7824 */ /* 0x000fe400078e020c */
[----:B------:R-:W-:-:S03]  /*2220*/  SHF.R.S32.HI R14, RZ, 0x1f, R13 ;  /* 0x0000001fff0e7819 */ /* 0x000fc6000001140d */
[----:B------:R-:W-:-:S04]  /*2230*/  IADD3 R12, P0, P1, R13, UR12, R12 ;  /* 0x0000000c0d0c7c10 */ /* 0x000fc8000f91e00c */
[----:B------:R-:W-:Y:S01]  /*2240*/  IADD3.X R13, PT, PT, R14, UR13, RZ, P0, P1 ;  /* 0x0000000d0e0d7c10 */ /* 0x000fe200087e24ff */
[----:B-1----:R-:W-:-:S06]  /*2250*/  ULEA UR5, UR6, UR5, 0x18 ;  /* 0x0000000506057291 */ /* 0x002fcc000f8ec0ff */
[----:B------:R-:W-:-:S05]  /*2260*/  IADD3 R15, PT, PT, R22, UR5, RZ ;  /* 0x00000005160f7c10 */ /* 0x000fca000fffe0ff */
[----:B------:R-:W-:Y:S01]  /*2270*/  @!PT LDS RZ, [RZ] ;  /* 0x00000000fffff984 */ /* 0x000fe20000000800 */
[----:B------:R-:W-:Y:S01]  /*2280*/  @!PT LDS RZ, [RZ] ;  /* 0x00000000fffff984 */ /* 0x000fe20000000800 */
[----:B------:R-:W-:Y:S01]  /*2290*/  @!PT LDS RZ, [RZ] ;  /* 0x00000000fffff984 */ /* 0x000fe20000000800 */
[----:B------:R1:W-:Y:S02]  /*22a0*/  LDGSTS.E.BYPASS.LTC128B.128 [R15], desc[UR8][R12.64] ;  /* 0x000000000c0f7fae */ /* 0x0003e4000b981a08 */
.L_x_19:
[----:B------:R-:W-:Y:S05]  /*22b0*/  BSYNC.RECONVERGENT B0 ;  /* 0x0000000000007941 */ /* 0x000fea0003800200 */
.L_x_18:
[----:B------:R-:W-:-:S05]  /*22c0*/  IMAD.IADD R50, R41, 0x1, R22 ;  /* 0x0000000129327824 */ /* 0x000fca00078e0216 */
[----:B------:R-:W-:-:S13]  /*22d0*/  ISETP.GE.U32.AND P0, PT, R50, 0x800, PT ;  /* 0x000008003200780c */ /* 0x000fda0003f06070 */
[----:B------:R-:W-:Y:S05]  /*22e0*/  @!P0 BRA `(.L_x_20) ;  /* 0xfffffff4004c8947 */ /* 0x000fea000383ffff */
.L_x_7:
[----:B--23--:R-:W-:Y:S05]  /*22f0*/  BSYNC B1 ;  /* 0x0000000000017941 */ /* 0x00cfea0003800000 */
.L_x_6:
[----:B----4-:R-:W2:Y:S01]  /*2300*/  LDC R14, c[0x0][0x3c0] ;  /* 0x0000f000ff0e7b82 */ /* 0x010ea20000000800 */
[----:B------:R-:W-:Y:S01]  /*2310*/  IABS R16, R2 ;  /* 0x0000000200107213 */ /* 0x000fe20000000000 */
[----:B------:R-:W3:Y:S01]  /*2320*/  LDCU UR5, c[0x0][0x3c4] ;  /* 0x00007880ff0577ac */ /* 0x000ee20008000800 */
[----:B-1----:R-:W-:Y:S01]  /*2330*/  IABS R18, R3 ;  /* 0x0000000300127213 */ /* 0x002fe20000000000 */
[----:B------:R-:W-:Y:S01]  /*2340*/  IMAD.IADD R23, R42, 0x1, R29 ;  /* 0x000000012a177824 */ /* 0x000fe200078e021d */
[----:B------:R-:W0:Y:S01]  /*2350*/  LDGDEPBAR ;  /* 0x00000000000079af */ /* 0x000e220000000000 */
[----:B--2---:R-:W-:-:S04]  /*2360*/  IABS R15, R14 ;  /* 0x0000000e000f7213 */ /* 0x004fc80000000000 */
[----:B------:R-:W1:Y:S01]  /*2370*/  I2F.RP R17, R15 ;  /* 0x0000000f00117306 */ /* 0x000e620000209400 */
[----:B------:R-:W-:-:S07]  /*2380*/  DEPBAR.LE SB0, 0x0 ;  /* 0x000080000000791a */ /* 0x000fce0000000000 */
[----:B-1----:R-:W1:Y:S02]  /*2390*/  MUFU.RCP R17, R17 ;  /* 0x0000001100117308 */ /* 0x002e640000001000 */
[----:B-1----:R-:W-:-:S06]  /*23a0*/  VIADD R13, R17, 0xffffffe ;  /* 0x0ffffffe110d7836 */ /* 0x002fcc0000000000 */
[----:B------:R-:W1:Y:S02]  /*23b0*/  F2I.FTZ.U32.TRUNC.NTZ R13, R13 ;  /* 0x0000000d000d7305 */ /* 0x000e64000021f000 */
[----:B-1----:R-:W-:-:S04]  /*23c0*/  IMAD.MOV R12, RZ, RZ, -R13 ;  /* 0x000000ffff0c7224 */ /* 0x002fc800078e0a0d */
[----:B------:R-:W-:Y:S02]  /*23d0*/  IMAD R19, R12, R15, RZ ;  /* 0x0000000f0c137224 */ /* 0x000fe400078e02ff */
[----:B------:R-:W-:-:S04]  /*23e0*/  IMAD.MOV.U32 R12, RZ, RZ, RZ ;  /* 0x000000ffff0c7224 */ /* 0x000fc800078e00ff */
[----:B------:R-:W-:-:S06]  /*23f0*/  IMAD.HI.U32 R19, R13, R19, R12 ;  /* 0x000000130d137227 */ /* 0x000fcc00078e000c */
[----:B------:R-:W-:-:S04]  /*2400*/  IMAD.HI.U32 R12, R19, R16, RZ ;  /* 0x00000010130c7227 */ /* 0x000fc800078e00ff */
[----:B------:R-:W-:-:S04]  /*2410*/  IMAD.HI.U32 R13, R19, R18, RZ ;  /* 0x00000012130d7227 */ /* 0x000fc800078e00ff */
[----:B------:R-:W-:Y:S02]  /*2420*/  IMAD.MOV R17, RZ, RZ, -R12 ;  /* 0x000000ffff117224 */ /* 0x000fe400078e0a0c */
[----:B------:R-:W-:Y:S02]  /*2430*/  IMAD.MOV R19, RZ, RZ, -R13 ;  /* 0x000000ffff137224 */ /* 0x000fe400078e0a0d */
[C---:B------:R-:W-:Y:S02]  /*2440*/  IMAD R16, R15.reuse, R17, R16 ;  /* 0x000000110f107224 */ /* 0x040fe400078e0210 */
[----:B------:R-:W-:-:S03]  /*2450*/  IMAD R18, R15, R19, R18 ;  /* 0x000000130f127224 */ /* 0x000fc600078e0212 */
[C---:B------:R-:W-:Y:S02]  /*2460*/  ISETP.GT.U32.AND P4, PT, R15.reuse, R16, PT ;  /* 0x000000100f00720c */ /* 0x040fe40003f84070 */
[----:B------:R-:W-:-:S11]  /*2470*/  ISETP.GT.U32.AND P5, PT, R15, R18, PT ;  /* 0x000000120f00720c */ /* 0x000fd60003fa4070 */
[--C-:B------:R-:W-:Y:S02]  /*2480*/  @!P4 IMAD.IADD R16, R16, 0x1, -R15.reuse ;  /* 0x000000011010c824 */ /* 0x100fe400078e0a0f */
[----:B------:R-:W-:Y:S02]  /*2490*/  @!P5 IMAD.IADD R18, R18, 0x1, -R15 ;  /* 0x000000011212d824 */ /* 0x000fe400078e0a0f */
[----:B------:R-:W-:Y:S01]  /*24a0*/  @!P4 VIADD R12, R12, 0x1 ;  /* 0x000000010c0cc836 */ /* 0x000fe20000000000 */
[-C--:B------:R-:W-:Y:S01]  /*24b0*/  ISETP.GE.U32.AND P2, PT, R16, R15.reuse, PT ;  /* 0x0000000f1000720c */ /* 0x080fe20003f46070 */
[----:B------:R-:W-:Y:S01]  /*24c0*/  @!P5 VIADD R13, R13, 0x1 ;  /* 0x000000010d0dd836 */ /* 0x000fe20000000000 */
[----:B------:R-:W-:Y:S02]  /*24d0*/  ISETP.GE.U32.AND P3, PT, R18, R15, PT ;  /* 0x0000000f1200720c */ /* 0x000fe40003f66070 */
[-C--:B------:R-:W-:Y:S02]  /*24e0*/  LOP3.LUT R15, R2, R14.reuse, RZ, 0x3c, !PT ;  /* 0x0000000e020f7212 */ /* 0x080fe400078e3cff */
[----:B------:R-:W-:-:S02]  /*24f0*/  LOP3.LUT R16, R3, R14, RZ, 0x3c, !PT ;  /* 0x0000000e03107212 */ /* 0x000fc400078e3cff */
[----:B------:R-:W-:Y:S02]  /*2500*/  ISETP.GE.AND P1, PT, R15, RZ, PT ;  /* 0x000000ff0f00720c */ /* 0x000fe40003f26270 */
[----:B------:R-:W-:-:S03]  /*2510*/  ISETP.GE.AND P0, PT, R16, RZ, PT ;  /* 0x000000ff1000720c */ /* 0x000fc60003f06270 */
[----:B------:R-:W-:Y:S01]  /*2520*/  @P2 VIADD R12, R12, 0x1 ;  /* 0x000000010c0c2836 */ /* 0x000fe20000000000 */
[----:B------:R-:W-:Y:S01]  /*2530*/  ISETP.NE.AND P2, PT, R14, RZ, PT ;  /* 0x000000ff0e00720c */ /* 0x000fe20003f45270 */
[----:B------:R-:W-:Y:S01]  /*2540*/  @P3 VIADD R13, R13, 0x1 ;  /* 0x000000010d0d3836 */ /* 0x000fe20000000000 */
[----:B------:R-:W-:-:S05]  /*2550*/  LOP3.LUT R14, RZ, R14, RZ, 0x33, !PT ;  /* 0x0000000eff0e7212 */ /* 0x000fca00078e33ff */
[----:B------:R-:W-:Y:S02]  /*2560*/  @!P1 IMAD.MOV R12, RZ, RZ, -R12 ;  /* 0x000000ffff0c9224 */ /* 0x000fe400078e0a0c */
[----:B------:R-:W-:-:S03]  /*2570*/  @!P0 IMAD.MOV R13, RZ, RZ, -R13 ;  /* 0x000000ffff0d8224 */ /* 0x000fc600078e0a0d */
[C---:B------:R-:W-:Y:S02]  /*2580*/  SEL R18, R14.reuse, R12, !P2 ;  /* 0x0000000c0e127207 */ /* 0x040fe40005000000 */
[----:B------:R-:W-:Y:S02]  /*2590*/  SEL R20, R14, R13, !P2 ;  /* 0x0000000d0e147207 */ /* 0x000fe40005000000 */
[----:B---3--:R-:W-:Y:S01]  /*25a0*/  ISETP.GE.AND P1, PT, R18, UR5, PT ;  /* 0x0000000512007c0c */ /* 0x008fe2000bf26270 */
[----:B------:R-:W1:Y:S01]  /*25b0*/  LDC.64 R14, c[0x0][0x398] ;  /* 0x0000e600ff0e7b82 */ /* 0x000e620000000a00 */
[----:B------:R-:W-:-:S11]  /*25c0*/  ISETP.GE.AND P2, PT, R20, UR5, PT ;  /* 0x0000000514007c0c */ /* 0x000fd6000bf46270 */
[----:B------:R-:W2:Y:S01]  /*25d0*/  @!P1 LDC.64 R16, c[0x0][0x388] ;  /* 0x0000e200ff109b82 */ /* 0x000ea20000000a00 */
[--C-:B------:R-:W-:Y:S02]  /*25e0*/  @!P1 IMAD R19, R18, UR4, R29.reuse ;  /* 0x0000000412139c24 */ /* 0x100fe4000f8e021d */
[----:B------:R-:W-:-:S05]  /*25f0*/  @!P2 IMAD R21, R20, UR4, R29 ;  /* 0x000000041415ac24 */ /* 0x000fca000f8e021d */
[----:B------:R-:W3:Y:S01]  /*2600*/  @!P2 LDC.64 R12, c[0x0][0x388] ;  /* 0x0000e200ff0cab82 */ /* 0x000ee20000000a00 */
[----:B-1----:R-:W-:-:S05]  /*2610*/  IMAD.WIDE R14, R23, 0x4, R14 ;  /* 0x00000004170e7825 */ /* 0x002fca00078e020e */
[----:B------:R1:W5:Y:S01]  /*2620*/  LDG.E.CONSTANT R50, desc[UR8][R14.64] ;  /* 0x000000080e327981 */ /* 0x000362000c1e9900 */
[----:B--2---:R-:W-:-:S05]  /*2630*/  @!P1 IMAD.WIDE R16, R19, 0x4, R16 ;  /* 0x0000000413109825 */ /* 0x004fca00078e0210 */
[----:B------:R1:W5:Y:S01]  /*2640*/  @!P1 LDG.E.CONSTANT R28, desc[UR8][R16.64] ;  /* 0x00000008101c9981 */ /* 0x000362000c1e9900 */
[----:B---3--:R-:W-:-:S05]  /*2650*/  @!P2 IMAD.WIDE R12, R21, 0x4, R12 ;  /* 0x00000004150ca825 */ /* 0x008fca00078e020c */
[----:B------:R1:W5:Y:S01]  /*2660*/  @!P2 LDG.E.CONSTANT R27, desc[UR8][R12.64] ;  /* 0x000000080c1ba981 */ /* 0x000362000c1e9900 */
[----:B------:R-:W2:Y:S01]  /*2670*/  S2R R18, SR_TID.X ;  /* 0x0000000000127919 */ /* 0x000ea20000002100 */
[----:B------:R-:W3:Y:S01]  /*2680*/  S2R R21, SR_CgaCtaId ;  /* 0x0000000000157919 */ /* 0x000ee20000008800 */
[----:B------:R-:W-:-:S07]  /*2690*/  MOV R20, 0x400 ;  /* 0x0000040000147802 */ /* 0x000fce0000000f00 */
[----:B------:R-:W-:Y:S05]  /*26a0*/  WARPSYNC.ALL ;  /* 0x0000000000007948 */ /* 0x000fea0003800000 */
[C---:B--2---:R-:W-:Y:S02]  /*26b0*/  IMAD.SHL.U32 R19, R18.reuse, 0x80, RZ ;  /* 0x0000008012137824 */ /* 0x044fe400078e00ff */
[----:B------:R-:W-:-:S03]  /*26c0*/  IMAD.SHL.U32 R18, R18, 0x2, RZ ;  /* 0x0000000212127824 */ /* 0x000fc600078e00ff */
[----:B------:R-:W-:Y:S02]  /*26d0*/  LOP3.LUT R19, R19, 0x380, RZ, 0xc0, !PT ;  /* 0x0000038013137812 */ /* 0x000fe400078ec0ff */
[----:B---3--:R-:W-:Y:S02]  /*26e0*/  LEA R21, R21, R20, 0x18 ;  /* 0x0000001415157211 */ /* 0x008fe400078ec0ff */
[----:B------:R-:W-:-:S05]  /*26f0*/  LOP3.LUT R18, R19, 0x30, R18, 0xf8, !PT ;  /* 0x0000003013127812 */ /* 0x000fca00078ef812 */
[----:B------:R-:W-:Y:S01]  /*2700*/  IMAD.IADD R51, R18, 0x1, R21 ;  /* 0x0000000112337824 */ /* 0x000fe200078e0215 */
[----:B------:R-:W-:Y:S01]  /*2710*/  BAR.SYNC.DEFER_BLOCKING 0x0 ;  /* 0x0000000000007b1d */ /* 0x000fe20000010000 */
[----:B------:R-:W-:-:S05]  /*2720*/  VIADD R29, R29, 0x1 ;  /* 0x000000011d1d7836 */ /* 0x000fca0000000000 */
[----:B------:R-:W-:Y:S01]  /*2730*/  ISETP.NE.AND P0, PT, R29, UR4, PT ;  /* 0x000000041d007c0c */ /* 0x000fe2000bf05270 */
[----:B------:R-:W1:Y:S04]  /*2740*/  @!P1 LDS R26, [R30] ;  /* 0x000000001e1a9984 */ /* 0x000e680000000800 */
[----:B------:R-:W2:Y:S04]  /*2750*/  @!P1 LDS R25, [R30+0x10] ;  /* 0x000010001e199984 */ /* 0x000ea80000000800 */
[----:B------:R-:W3:Y:S04]  /*2760*/  @!P2 LDS R24, [R30+0x400] ;  /* 0x000400001e18a984 */ /* 0x000ee80000000800 */
[----:B------:R-:W4:Y:S04]  /*2770*/  @!P2 LDS R0, [R30+0x410] ;  /* 0x000410001e00a984 */ /* 0x000f280000000800 */
[----:B------:R-:W4:Y:S04]  /*2780*/  LDSM.16.M88.2 R22, [R51] ;  /* 0x000000003316783b */ /* 0x000f280000000100 */
[----:B------:R-:W4:Y:S01]  /*2790*/  LDSM.16.M88.2 R20, [R51+0x20] ;  /* 0x000020003314783b */ /* 0x000f220000000100 */
[----:B-1----:R-:W-:-:S02]  /*27a0*/  F2FP.F16.E4M3.UNPACK_B R16, R26 ;  /* 0x0000001aff10723e */ /* 0x002fc400020006ff */
[----:B------:R-:W-:Y:S02]  /*27b0*/  F2FP.F16.E4M3.UNPACK_B R12, R26.H1 ;  /* 0x0000001aff0c723e */ /* 0x000fe400030006ff */
[-C--:B--2---:R-:W-:Y:S01]  /*27c0*/  F2FP.F16.E4M3.UNPACK_B R18, R25.reuse ;  /* 0x00000019ff12723e */ /* 0x084fe200020006ff */
[----:B------:R-:W1:Y:S01]  /*27d0*/  @!P1 LDS R26, [R30+0x20] ;  /* 0x000020001e1a9984 */ /* 0x000e620000000800 */
[----:B------:R-:W-:Y:S02]  /*27e0*/  F2FP.F16.E4M3.UNPACK_B R14, R25.H1 ;  /* 0x00000019ff0e723e */ /* 0x000fe400030006ff */
[-C--:B---3--:R-:W-:Y:S01]  /*27f0*/  F2FP.F16.E4M3.UNPACK_B R17, R24.reuse ;  /* 0x00000018ff11723e */ /* 0x088fe200020006ff */
[----:B------:R-:W2:Y:S01]  /*2800*/  @!P1 LDS R25, [R30+0x30] ;  /* 0x000030001e199984 */ /* 0x000ea20000000800 */
[----:B------:R-:W-:Y:S02]  /*2810*/  F2FP.F16.E4M3.UNPACK_B R13, R24.H1 ;  /* 0x00000018ff0d723e */ /* 0x000fe400030006ff */
[-C--:B----4-:R-:W-:Y:S01]  /*2820*/  F2FP.F16.E4M3.UNPACK_B R19, R0.reuse ;  /* 0x00000000ff13723e */ /* 0x090fe200020006ff */
[----:B------:R-:W3:Y:S01]  /*2830*/  @!P2 LDS R24, [R30+0x420] ;  /* 0x000420001e18a984 */ /* 0x000ee20000000800 */
[----:B------:R-:W-:-:S02]  /*2840*/  F2FP.F16.E4M3.UNPACK_B R15, R0.H1 ;  /* 0x00000000ff0f723e */ /* 0x000fc400030006ff */
[-C--:B------:R-:W-:Y:S01]  /*2850*/  F2FP.F16.E4M3.UNPACK_B R32, R22.reuse ;  /* 0x00000016ff20723e */ /* 0x080fe200020006ff */
[----:B------:R-:W4:Y:S01]  /*2860*/  @!P2 LDS R0, [R30+0x430] ;  /* 0x000430001e00a984 */ /* 0x000f220000000800 */
[-C--:B------:R-:W-:Y:S02]  /*2870*/  F2FP.F16.E4M3.UNPACK_B R33, R23.reuse ;  /* 0x00000017ff21723e */ /* 0x080fe400020006ff */
[----:B------:R-:W-:Y:S02]  /*2880*/  F2FP.F16.E4M3.UNPACK_B R22, R22.H1 ;  /* 0x00000016ff16723e */ /* 0x000fe400030006ff */
[----:B------:R-:W-:-:S03]  /*2890*/  F2FP.F16.E4M3.UNPACK_B R23, R23.H1 ;  /* 0x00000017ff17723e */ /* 0x000fc600030006ff */
[----:B------:R-:W-:Y:S01]  /*28a0*/  HMMA.16816.F32 R16, R16, R32, RZ ;  /* 0x000000201010723c */ /* 0x000fe200000018ff */
[----:B------:R-:W-:Y:S02]  /*28b0*/  F2FP.F16.E4M3.UNPACK_B R32, R20.H1 ;  /* 0x00000014ff20723e */ /* 0x000fe400030006ff */
[----:B------:R-:W-:-:S15]  /*28c0*/  F2FP.F16.E4M3.UNPACK_B R33, R21.H1 ;  /* 0x00000015ff21723e */ /* 0x000fde00030006ff */
[----:B------:R-:W-:-:S02]  /*28d0*/  NOP ;  /* 0x0000000000007918 */ /* 0x000fc40000000000 */
[----:B------:R-:W-:Y:S01]  /*28e0*/  HMMA.16816.F32 R12, R12, R22, R16 ;  /* 0x000000160c0c723c */ /* 0x000fe20000001810 */
[----:B------:R-:W-:Y:S02]  /*28f0*/  F2FP.F16.E4M3.UNPACK_B R22, R20 ;  /* 0x00000014ff16723e */ /* 0x000fe400020006ff */
[----:B------:R-:W-:Y:S02]  /*2900*/  F2FP.F16.E4M3.UNPACK_B R23, R21 ;  /* 0x00000015ff17723e */ /* 0x000fe400020006ff */
[----:B-1----:R-:W-:Y:S02]  /*2910*/  F2FP.F16.E4M3.UNPACK_B R16, R26 ;  /* 0x0000001aff10723e */ /* 0x002fe400020006ff */
[----:B--2---:R-:W-:Y:S02]  /*2920*/  F2FP.F16.E4M3.UNPACK_B R18, R25 ;  /* 0x00000019ff12723e */ /* 0x004fe400020006ff */
[----:B---3--:R-:W-:Y:S02]  /*2930*/  F2FP.F16.E4M3.UNPACK_B R17, R24 ;  /* 0x00000018ff11723e */ /* 0x008fe400020006ff */
[----:B------:R-:W-:-:S02]  /*2940*/  F2FP.F16.E4M3.UNPACK_B R20, R26.H1 ;  /* 0x0000001aff14723e */ /* 0x000fc400030006ff */
[----:B----4-:R-:W-:Y:S01]  /*2950*/  F2FP.F16.E4M3.UNPACK_B R19, R0 ;  /* 0x00000000ff13723e */ /* 0x010fe200020006ff */
[----:B------:R-:W1:Y:S01]  /*2960*/  @!P1 LDS R26, [R30+0x40] ;  /* 0x000040001e1a9984 */ /* 0x000e620000000800 */
[----:B------:R-:W-:-:S03]  /*2970*/  F2FP.F16.E4M3.UNPACK_B R21, R24.H1 ;  /* 0x00000018ff15723e */ /* 0x000fc600030006ff */
[----:B------:R-:W2:Y:S01]  /*2980*/  @!P2 LDS R24, [R30+0x440] ;  /* 0x000440001e18a984 */ /* 0x000ea20000000800 */
[----:B------:R-:W-:Y:S01]  /*2990*/  FADD R52, RZ, R13 ;  /* 0x0000000dff347221 */ /* 0x000fe20000000000 */
[----:B------:R-:W-:Y:S01]  /*29a0*/  HMMA.16816.F32 R16, R16, R22, RZ ;  /* 0x000000161010723c */ /* 0x000fe200000018ff */
[----:B------:R-:W-:Y:S01]  /*29b0*/  F2FP.F16.E4M3.UNPACK_B R22, R25.H1 ;  /* 0x00000019ff16723e */ /* 0x000fe200030006ff */
[----:B------:R-:W-:Y:S01]  /*29c0*/  FADD R53, RZ, R14 ;  /* 0x0000000eff357221 */ /* 0x000fe20000000000 */
[----:B------:R-:W-:Y:S01]  /*29d0*/  F2FP.F16.E4M3.UNPACK_B R23, R0.H1 ;  /* 0x00000000ff17723e */ /* 0x000fe200030006ff */
[----:B------:R-:W3:Y:S04]  /*29e0*/  @!P1 LDS R25, [R30+0x50] ;  /* 0x000050001e199984 */ /* 0x000ee80000000800 */
[----:B------:R-:W4:-:S12]  /*29f0*/  @!P2 LDS R0, [R30+0x450] ;  /* 0x000450001e00a984 */ /* 0x000f180000000800 */
[----:B------:R-:W-:Y:S01]  /*2a00*/  HMMA.16816.F32 R16, R20, R32, R16 ;  /* 0x000000201410723c */ /* 0x000fe20000001810 */
[----:B------:R-:W4:Y:S01]  /*2a10*/  LDSM.16.M88.2 R32, [R51+0x40] ;  /* 0x000040003320783b */ /* 0x000f220000000100 */
[----:B-1----:R-:W-:Y:S02]  /*2a20*/  F2FP.F16.E4M3.UNPACK_B R20, R26 ;  /* 0x0000001aff14723e */ /* 0x002fe400020006ff */
[----:B--2---:R-:W-:-:S15]  /*2a30*/  F2FP.F16.E4M3.UNPACK_B R21, R24 ;  /* 0x00000018ff15723e */ /* 0x004fde00020006ff */
[----:B------:R-:W-:Y:S01]  /*2a40*/  FADD R52, R52, R17 ;  /* 0x0000001134347221 */ /* 0x000fe20000000000 */
[----:B------:R-:W-:Y:S01]  /*2a50*/  F2FP.F16.E4M3.UNPACK_B R13, R24.H1 ;  /* 0x00000018ff0d723e */ /* 0x000fe200030006ff */
[----:B------:R-:W-:Y:S01]  /*2a60*/  FADD R53, R53, R18 ;  /* 0x0000001235357221 */ /* 0x000fe20000000000 */
[----:B------:R-:W-:Y:S01]  /*2a70*/  @!P2 LDS R24, [R30+0x460] ;  /* 0x000460001e18a984 */ /* 0x000fe20000000800 */
[-C--:B---3--:R-:W-:Y:S02]  /*2a80*/  F2FP.F16.E4M3.UNPACK_B R22, R25.reuse ;  /* 0x00000019ff16723e */ /* 0x088fe400020006ff */
[----:B------:R-:W-:Y:S02]  /*2a90*/  F2FP.F16.E4M3.UNPACK_B R14, R25.H1 ;  /* 0x00000019ff0e723e */ /* 0x000fe400030006ff */
[----:B----4-:R-:W-:Y:S01]  /*2aa0*/  F2FP.F16.E4M3.UNPACK_B R23, R0 ;  /* 0x00000000ff17723e */ /* 0x010fe200020006ff */
[----:B------:R-:W1:Y:S01]  /*2ab0*/  @!P1 LDS R25, [R30+0x70] ;  /* 0x000070001e199984 */ /* 0x000e620000000800 */
[----:B------:R-:W-:-:S02]  /*2ac0*/  F2FP.F16.E4M3.UNPACK_B R34, R32 ;  /* 0x00000020ff22723e */ /* 0x000fc400020006ff */
[-C--:B------:R-:W-:Y:S02]  /*2ad0*/  F2FP.F16.E4M3.UNPACK_B R35, R33.reuse ;  /* 0x00000021ff23723e */ /* 0x080fe400020006ff */
[----:B------:R-:W-:Y:S02]  /*2ae0*/  F2FP.F16.E4M3.UNPACK_B R32, R32.H1 ;  /* 0x00000020ff20723e */ /* 0x000fe400030006ff */
[----:B------:R-:W-:-:S03]  /*2af0*/  F2FP.F16.E4M3.UNPACK_B R33, R33.H1 ;  /* 0x00000021ff21723e */ /* 0x000fc600030006ff */
[----:B------:R-:W-:Y:S01]  /*2b00*/  HMMA.16816.F32 R20, R20, R34, RZ ;  /* 0x000000221414723c */ /* 0x000fe200000018ff */
[----:B------:R-:W-:Y:S01]  /*2b10*/  FADD R35, RZ, R12 ;  /* 0x0000000cff237221 */ /* 0x000fe20000000000 */
[----:B------:R-:W-:Y:S01]  /*2b20*/  FADD R34, RZ, R15 ;  /* 0x0000000fff227221 */ /* 0x000fe20000000000 */
[----:B------:R-:W-:Y:S02]  /*2b30*/  F2FP.F16.E4M3.UNPACK_B R12, R26.H1 ;  /* 0x0000001aff0c723e */ /* 0x000fe400030006ff */
[----:B------:R-:W-:Y:S01]  /*2b40*/  FADD R35, R35, R16 ;  /* 0x0000001023237221 */ /* 0x000fe20000000000 */
[----:B------:R-:W-:Y:S01]  /*2b50*/  F2FP.F16.E4M3.UNPACK_B R15, R0.H1 ;  /* 0x00000000ff0f723e */ /* 0x000fe200030006ff */
[----:B------:R-:W2:Y:S01]  /*2b60*/  LDSM.16.M88.2 R16, [R51+0x60] ;  /* 0x000060003310783b */ /* 0x000ea20000000100 */
[----:B------:R-:W-:-:S03]  /*2b70*/  FADD R34, R34, R19 ;  /* 0x0000001322227221 */ /* 0x000fc60000000000 */
[----:B------:R-:W3:Y:S04]  /*2b80*/  @!P1 LDS R26, [R30+0x60] ;  /* 0x000060001e1a9984 */ /* 0x000ee80000000800 */
[----:B------:R-:W4:Y:S05]  /*2b90*/  @!P2 LDS R0, [R30+0x470] ;  /* 0x000470001e00a984 */ /* 0x000f2a0000000800 */
[----:B------:R-:W-:Y:S01]  /*2ba0*/  HMMA.16816.F32 R20, R12, R32, R20 ;  /* 0x000000200c14723c */ /* 0x000fe20000001814 */
[----:B-1----:R-:W-:-:S02]  /*2bb0*/  F2FP.F16.E4M3.UNPACK_B R14, R25 ;  /* 0x00000019ff0e723e */ /* 0x002fc400020006ff */
[----:B------:R-:W-:-:S15]  /*2bc0*/  F2FP.F16.E4M3.UNPACK_B R13, R24 ;  /* 0x00000018ff0d723e */ /* 0x000fde00020006ff */
[----:B------:R-:W-:-:S01]  /*2bd0*/  NOP ;  /* 0x0000000000007918 */ /* 0x000fc20000000000 */
[----:B------:R-:W-:Y:S01]  /*2be0*/  FADD R35, R35, R20 ;  /* 0x0000001423237221 */ /* 0x000fe20000000000 */
[----:B------:R-:W-:Y:S01]  /*2bf0*/  FADD R52, R52, R21 ;  /* 0x0000001534347221 */ /* 0x000fe20000000000 */
[----:B------:R-:W-:Y:S01]  /*2c00*/  FADD R53, R53, R22 ;  /* 0x0000001635357221 */ /* 0x000fe20000000000 */
[----:B------:R-:W-:Y:S01]  /*2c10*/  FADD R34, R34, R23 ;  /* 0x0000001722227221 */ /* 0x000fe20000000000 */
[----:B--2---:R-:W-:Y:S02]  /*2c20*/  F2FP.F16.E4M3.UNPACK_B R18, R16 ;  /* 0x00000010ff12723e */ /* 0x004fe400020006ff */
[----:B------:R-:W-:Y:S02]  /*2c30*/  F2FP.F16.E4M3.UNPACK_B R19, R17 ;  /* 0x00000011ff13723e */ /* 0x000fe400020006ff */
[----:B---3--:R-:W-:Y:S02]  /*2c40*/  F2FP.F16.E4M3.UNPACK_B R12, R26 ;  /* 0x0000001aff0c723e */ /* 0x008fe400020006ff */
[----:B------:R-:W-:-:S02]  /*2c50*/  F2FP.F16.E4M3.UNPACK_B R20, R16.H1 ;  /* 0x00000010ff14723e */ /* 0x000fc400030006ff */
[----:B----4-:R-:W-:Y:S02]  /*2c60*/  F2FP.F16.E4M3.UNPACK_B R15, R0 ;  /* 0x00000000ff0f723e */ /* 0x010fe400020006ff */
[----:B------:R-:W-:Y:S02]  /*2c70*/  F2FP.F16.E4M3.UNPACK_B R21, R17.H1 ;  /* 0x00000011ff15723e */ /* 0x000fe400030006ff */
[----:B------:R-:W-:Y:S02]  /*2c80*/  F2FP.F16.E4M3.UNPACK_B R16, R26.H1 ;  /* 0x0000001aff10723e */ /* 0x000fe400030006ff */
[----:B------:R-:W-:Y:S01]  /*2c90*/  F2FP.F16.E4M3.UNPACK_B R17, R24.H1 ;  /* 0x00000018ff11723e */ /* 0x000fe200030006ff */
[----:B------:R-:W-:Y:S01]  /*2ca0*/  HMMA.16816.F32 R12, R12, R18, RZ ;  /* 0x000000120c0c723c */ /* 0x000fe200000018ff */
[----:B------:R-:W-:Y:S02]  /*2cb0*/  F2FP.F16.E4M3.UNPACK_B R18, R25.H1 ;  /* 0x00000019ff12723e */ /* 0x000fe400030006ff */
[----:B------:R-:W-:-:S15]  /*2cc0*/  F2FP.F16.E4M3.UNPACK_B R19, R0.H1 ;  /* 0x00000000ff13723e */ /* 0x000fde00030006ff */
[----:B------:R-:W-:-:S02]  /*2cd0*/  NOP ;  /* 0x0000000000007918 */ /* 0x000fc40000000000 */
[----:B------:R-:W-:-:S15]  /*2ce0*/  HMMA.16816.F32 R12, R16, R20, R12 ;  /* 0x00000014100c723c */ /* 0x000fde000000180c */
[----:B------:R-:W-:-:S04]  /*2cf0*/  NOP ;  /* 0x0000000000007918 */ /* 0x000fc80000000000 */
[----:B------:R-:W-:Y:S01]  /*2d00*/  FADD R35, R35, R12 ;  /* 0x0000000c23237221 */ /* 0x000fe20000000000 */
[-C--:B-----5:R-:W-:Y:S01]  /*2d10*/  @!P1 FMUL R12, R28, R50.reuse ;  /* 0x000000321c0c9220 */ /* 0x0a0fe20000400000 */
[----:B------:R-:W-:Y:S01]  /*2d20*/  FADD R52, R52, R13 ;  /* 0x0000000d34347221 */ /* 0x000fe20000000000 */
[----:B------:R-:W-:Y:S01]  /*2d30*/  FADD R53, R53, R14 ;  /* 0x0000000e35357221 */ /* 0x000fe20000000000 */
[----:B------:R-:W-:Y:S01]  /*2d40*/  @!P2 FMUL R50, R27, R50 ;  /* 0x000000321b32a220 */ /* 0x000fe20000400000 */
[----:B------:R-:W-:Y:S01]  /*2d50*/  FADD R34, R34, R15 ;  /* 0x0000000f22227221 */ /* 0x000fe20000000000 */
[-C--:B------:R-:W-:Y:S01]  /*2d60*/  @!P1 FFMA R48, R35, R12.reuse, R48 ;  /* 0x0000000c23309223 */ /* 0x080fe20000000030 */
[----:B------:R-:W-:Y:S01]  /*2d70*/  @!P1 FFMA R47, R52, R12, R47 ;  /* 0x0000000c342f9223 */ /* 0x000fe2000000002f */
[-C--:B------:R-:W-:Y:S01]  /*2d80*/  @!P2 FFMA R46, R53, R50.reuse, R46 ;  /* 0x00000032352ea223 */ /* 0x080fe2000000002e */
[----:B------:R-:W-:Y:S01]  /*2d90*/  @!P2 FFMA R45, R34, R50, R45 ;  /* 0x00000032222da223 */ /* 0x000fe2000000002d */
[----:B------:R-:W-:Y:S06]  /*2da0*/  @P0 BRA `(.L_x_21) ;  /* 0xffffffd800800947 */ /* 0x000fec000383ffff */
.L_x_0:
[----:B------:R-:W2:Y:S01]  /*2db0*/  LDC R6, c[0x0][0x3c0] ;  /* 0x0000f000ff067b82 */ /* 0x000ea20000000800 */
[----:B------:R-:W-:Y:S01]  /*2dc0*/  IABS R8, R2 ;  /* 0x0000000200087213 */ /* 0x000fe20000000000 */
[----:B------:R-:W3:Y:S01]  /*2dd0*/  LDCU UR6, c[0x0][0x3c4] ;  /* 0x00007880ff0677ac */ /* 0x000ee20008000800 */
[----:B------:R-:W-:Y:S01]  /*2de0*/  IABS R10, R3 ;  /* 0x00000003000a7213 */ /* 0x000fe20000000000 */
[----:B------:R-:W-:Y:S01]  /*2df0*/  BSSY.RECONVERGENT B0, `(.L_x_22) ;  /* 0x0000038000007945 */ /* 0x000fe20003800200 */
[----:B--2---:R-:W-:-:S04]  /*2e00*/  IABS R0, R6 ;  /* 0x0000000600007213 */ /* 0x004fc80000000000 */
[----:B------:R-:W2:Y:S08]  /*2e10*/  I2F.RP R7, R0 ;  /* 0x0000000000077306 */ /* 0x000eb00000209400 */
[----:B--2---:R-:W2:Y:S02]  /*2e20*/  MUFU.RCP R7, R7 ;  /* 0x0000000700077308 */ /* 0x004ea40000001000 */
[----:B--2---:R-:W-:-:S06]  /*2e30*/  VIADD R4, R7, 0xffffffe ;  /* 0x0ffffffe07047836 */ /* 0x004fcc0000000000 */
[----:B------:R2:W4:Y:S02]  /*2e40*/  F2I.FTZ.U32.TRUNC.NTZ R5, R4 ;  /* 0x0000000400057305 */ /* 0x000524000021f000 */
[----:B--2---:R-:W-:Y:S02]  /*2e50*/  IMAD.MOV.U32 R4, RZ, RZ, RZ ;  /* 0x000000ffff047224 */ /* 0x004fe400078e00ff */
[----:B----4-:R-:W-:-:S04]  /*2e60*/  IMAD.MOV R9, RZ, RZ, -R5 ;  /* 0x000000ffff097224 */ /* 0x010fc800078e0a05 */
[----:B------:R-:W-:-:S04]  /*2e70*/  IMAD R9, R9, R0, RZ ;  /* 0x0000000009097224 */ /* 0x000fc800078e02ff */
[----:B------:R-:W-:-:S04]  /*2e80*/  IMAD.HI.U32 R9, R5, R9, R4 ;  /* 0x0000000905097227 */ /* 0x000fc800078e0004 */
[----:B------:R-:W-:Y:S02]  /*2e90*/  IMAD.MOV.U32 R5, RZ, RZ, R8 ;  /* 0x000000ffff057224 */ /* 0x000fe400078e0008 */
[----:B------:R-:W-:Y:S02]  /*2ea0*/  IMAD.MOV.U32 R8, RZ, RZ, R10 ;  /* 0x000000ffff087224 */ /* 0x000fe400078e000a */
[----:B------:R-:W-:-:S04]  /*2eb0*/  IMAD.HI.U32 R7, R9, R5, RZ ;  /* 0x0000000509077227 */ /* 0x000fc800078e00ff */
[----:B------:R-:W-:-:S04]  /*2ec0*/  IMAD.HI.U32 R9, R9, R8, RZ ;  /* 0x0000000809097227 */ /* 0x000fc800078e00ff */
[----:B------:R-:W-:Y:S02]  /*2ed0*/  IMAD.MOV R4, RZ, RZ, -R7 ;  /* 0x000000ffff047224 */ /* 0x000fe400078e0a07 */
[----:B------:R-:W-:Y:S02]  /*2ee0*/  IMAD.MOV R11, RZ, RZ, -R9 ;  /* 0x000000ffff0b7224 */ /* 0x000fe400078e0a09 */
[C---:B------:R-:W-:Y:S01]  /*2ef0*/  IMAD R5, R0.reuse, R4, R5 ;  /* 0x0000000400057224 */ /* 0x040fe200078e0205 */
[----:B------:R-:W-:Y:S01]  /*2f00*/  LOP3.LUT R4, R3, R6, RZ, 0x3c, !PT ;  /* 0x0000000603047212 */ /* 0x000fe200078e3cff */
[----:B------:R-:W-:-:S03]  /*2f10*/  IMAD R11, R0, R11, R8 ;  /* 0x0000000b000b7224 */ /* 0x000fc600078e0208 */
[C---:B------:R-:W-:Y:S02]  /*2f20*/  ISETP.GT.U32.AND P2, PT, R0.reuse, R5, PT ;  /* 0x000000050000720c */ /* 0x040fe40003f44070 */
[----:B------:R-:W-:Y:S02]  /*2f30*/  ISETP.GT.U32.AND P4, PT, R0, R11, PT ;  /* 0x0000000b0000720c */ /* 0x000fe40003f84070 */
[----:B------:R-:W-:-:S09]  /*2f40*/  ISETP.GE.AND P1, PT, R4, RZ, PT ;  /* 0x000000ff0400720c */ /* 0x000fd20003f26270 */
[--C-:B------:R-:W-:Y:S02]  /*2f50*/  @!P2 IMAD.IADD R5, R5, 0x1, -R0.reuse ;  /* 0x000000010505a824 */ /* 0x100fe400078e0a00 */
[----:B------:R-:W-:Y:S02]  /*2f60*/  @!P4 IMAD.IADD R11, R11, 0x1, -R0 ;  /* 0x000000010b0bc824 */ /* 0x000fe400078e0a00 */
[----:B------:R-:W-:Y:S01]  /*2f70*/  @!P2 VIADD R7, R7, 0x1 ;  /* 0x000000010707a836 */ /* 0x000fe20000000000 */
[-C--:B------:R-:W-:Y:S01]  /*2f80*/  ISETP.GE.U32.AND P3, PT, R5, R0.reuse, PT ;  /* 0x000000000500720c */ /* 0x080fe20003f66070 */
[----:B------:R-:W-:Y:S01]  /*2f90*/  @!P4 VIADD R9, R9, 0x1 ;  /* 0x000000010909c836 */ /* 0x000fe20000000000 */
[----:B------:R-:W-:Y:S02]  /*2fa0*/  ISETP.GE.U32.AND P5, PT, R11, R0, PT ;  /* 0x000000000b00720c */ /* 0x000fe40003fa6070 */
[----:B------:R-:W-:Y:S02]  /*2fb0*/  LOP3.LUT R0, R2, R6, RZ, 0x3c, !PT ;  /* 0x0000000602007212 */ /* 0x000fe400078e3cff */
[----:B------:R-:W-:-:S02]  /*2fc0*/  ISETP.NE.AND P2, PT, R6, RZ, PT ;  /* 0x000000ff0600720c */ /* 0x000fc40003f45270 */
[----:B------:R-:W-:Y:S02]  /*2fd0*/  ISETP.GE.AND P0, PT, R0, RZ, PT ;  /* 0x000000ff0000720c */ /* 0x000fe40003f06270 */
[----:B------:R-:W-:Y:S02]  /*2fe0*/  LOP3.LUT R5, RZ, R6, RZ, 0x33, !PT ;  /* 0x00000006ff057212 */ /* 0x000fe400078e33ff */
[----:B------:R-:W2:Y:S01]  /*2ff0*/  S2R R6, SR_TID.X ;  /* 0x0000000000067919 */ /* 0x000ea20000002100 */
[----:B------:R-:W-:Y:S02]  /*3000*/  @P3 VIADD R7, R7, 0x1 ;  /* 0x0000000107073836 */ /* 0x000fe40000000000 */
[----:B------:R-:W-:Y:S02]  /*3010*/  @P5 VIADD R9, R9, 0x1 ;  /* 0x0000000109095836 */ /* 0x000fe40000000000 */
[----:B------:R-:W-:-:S03]  /*3020*/  IMAD.MOV.U32 R0, RZ, RZ, R7 ;  /* 0x000000ffff007224 */ /* 0x000fc600078e0007 */
[----:B------:R-:W-:Y:S01]  /*3030*/  MOV R4, R9 ;  /* 0x0000000900047202 */ /* 0x000fe20000000f00 */
[----:B------:R-:W-:-:S04]  /*3040*/  @!P0 IMAD.MOV R0, RZ, RZ, -R0 ;  /* 0x000000ffff008224 */ /* 0x000fc800078e0a00 */
[----:B------:R-:W-:Y:S01]  /*3050*/  @!P1 IMAD.MOV R4, RZ, RZ, -R4 ;  /* 0x000000ffff049224 */ /* 0x000fe200078e0a04 */
[----:B------:R-:W-:-:S04]  /*3060*/  SEL R0, R5, R0, !P2 ;  /* 0x0000000005007207 */ /* 0x000fc80005000000 */
[----:B---3--:R-:W-:Y:S02]  /*3070*/  ISETP.GE.AND P0, PT, R0, UR6, PT ;  /* 0x0000000600007c0c */ /* 0x008fe4000bf06270 */
[----:B------:R-:W-:-:S04]  /*3080*/  SEL R4, R5, R4, !P2 ;  /* 0x0000000405047207 */ /* 0x000fc80005000000 */
[----:B------:R-:W-:-:S07]  /*3090*/  ISETP.GE.AND P1, PT, R4, UR6, PT ;  /* 0x0000000604007c0c */ /* 0x000fce000bf26270 */
[----:B------:R-:W-:Y:S06]  /*30a0*/  @P0 BRA `(.L_x_23) ;  /* 0x0000000000300947 */ /* 0x000fec0003800000 */
[----:B------:R-:W1:Y:S01]  /*30b0*/  LDCU UR7, c[0x0][0x3cc] ;  /* 0x00007980ff0777ac */ /* 0x000e620008000800 */
[----:B--2---:R-:W-:Y:S01]  /*30c0*/  IMAD.SHL.U32 R0, R6, 0x2, RZ ;  /* 0x0000000206007824 */ /* 0x004fe200078e00ff */
[----:B------:R-:W-:Y:S01]  /*30d0*/  F2FP.BF16.F32.PACK_AB R47, R47, R48 ;  /* 0x000000302f2f723e */ /* 0x000fe200000010ff */
[----:B------:R-:W2:Y:S03]  /*30e0*/  LDCU.64 UR4, c[0x0][0x3a0] ;  /* 0x00007400ff0477ac */ /* 0x000ea60008000a00 */
[----:B------:R-:W-:-:S05]  /*30f0*/  LOP3.LUT R0, R0, 0x6, RZ, 0xc0, !PT ;  /* 0x0000000600007812 */ /* 0x000fca00078ec0ff */
[----:B------:R-:W-:Y:S02]  /*3100*/  IMAD.IADD R5, R49, 0x1, R0 ;  /* 0x0000000131057824 */ /* 0x000fe400078e0200 */
[----:B-1----:R-:W-:-:S05]  /*3110*/  IMAD R2, R2, UR7, RZ ;  /* 0x0000000702027c24 */ /* 0x002fca000f8e02ff */
[----:B------:R-:W-:-:S04]  /*3120*/  IADD3 R5, P0, PT, R2, R5, RZ ;  /* 0x0000000502057210 */ /* 0x000fc80007f1e0ff */
[----:B------:R-:W-:Y:S02]  /*3130*/  LEA.HI.X.SX32 R2, R2, RZ, 0x1, P0 ;  /* 0x000000ff02027211 */ /* 0x000fe400000f0eff */
[----:B--2---:R-:W-:-:S04]  /*3140*/  LEA R4, P0, R5, UR4, 0x1 ;  /* 0x0000000405047c11 */ /* 0x004fc8000f8008ff */
[----:B------:R-:W-:-:S05]  /*3150*/  LEA.HI.X R5, R5, UR5, R2, 0x1, P0 ;  /* 0x0000000505057c11 */ /* 0x000fca00080f0c02 */
[----:B------:R3:W-:Y:S04]  /*3160*/  STG.E desc[UR8][R4.64], R47 ;  /* 0x0000002f04007986 */ /* 0x0007e8000c101908 */
.L_x_23:
[----:B------:R-:W-:Y:S05]  /*3170*/  BSYNC.RECONVERGENT B0 ;  /* 0x0000000000007941 */ /* 0x000fea0003800200 */
.L_x_22:
[----:B------:R-:W-:Y:S05]  /*3180*/  @P1 EXIT ;  /* 0x000000000000194d */ /* 0x000fea0003800000 */
        /* <DEDUP_REMOVED lines=11> */
[----:B------:R-:W-:Y:S01]  /*3240*/  STG.E desc[UR8][R2.64], R45 ;  /* 0x0000002d02007986 */ /* 0x000fe2000c101908 */
[----:B------:R-:W-:Y:S05]  /*3250*/  EXIT ;  /* 0x000000000000794d */ /* 0x000fea0003800000 */
.L_x_10:
[----:B------:R-:W-:Y:S02]  /*3260*/  IMAD.MOV.U32 R23, RZ, RZ, 0x1f ;  /* 0x0000001fff177424 */ /* 0x000fe400078e00ff */
[----:B------:R-:W-:-:S07]  /*3270*/  IMAD.MOV.U32 R52, RZ, RZ, -0x1 ;  /* 0xffffffffff347424 */ /* 0x000fce00078e00ff */
[----:B--23--:R-:W-:Y:S05]  /*3280*/  WARPSYNC.COLLECTIVE R52, `(.L_x_24) ;  /* 0x0000000034087348 */ /* 0x00cfea0003c00000 */
[----:B------:R1:W4:Y:S02]  /*3290*/  SHFL.IDX P1, R35, R18, R19, R23 ;  /* 0x0000001312237389 */ /* 0x0003240000020017 */
[----:B-1234-:R-:W-:Y:S05]  /*32a0*/  ENDCOLLECTIVE ;  /* 0x000000000000791b */ /* 0x01efea0003800000 */
.L_x_24:
[----:B------:R-:W-:Y:S05]  /*32b0*/  BRA `(.L_x_25) ;  /* 0xffffffdc00a47947 */ /* 0x000fea000383ffff */
.L_x_13:
[----:B------:R-:W-:Y:S01]  /*32c0*/  BSSY B2, `(.L_x_26) ;  /* 0x0000006000027945 */ /* 0x000fe20003800000 */
[----:B------:R-:W-:Y:S02]  /*32d0*/  IMAD.MOV.U32 R23, RZ, RZ, 0x1f ;  /* 0x0000001fff177424 */ /* 0x000fe400078e00ff */
[----:B------:R-:W-:-:S07]  /*32e0*/  IMAD.MOV.U32 R52, RZ, RZ, -0x1 ;  /* 0xffffffffff347424 */ /* 0x000fce00078e00ff */
[----:B------:R-:W-:Y:S05]  /*32f0*/  WARPSYNC.COLLECTIVE R52, `(.L_x_27) ;  /* 0x0000000034087348 */ /* 0x000fea0003c00000 */
[----:B------:R1:W2:Y:S02]  /*3300*/  SHFL.IDX P1, R35, R18, R19, R23 ;  /* 0x0000001312237389 */ /* 0x0002a40000020017 */
[----:B-12---:R-:W-:Y:S05]  /*3310*/  ENDCOLLECTIVE ;  /* 0x000000000000791b */ /* 0x006fea0003800000 */
.L_x_27:
[----:B------:R-:W-:Y:S05]  /*3320*/  BSYNC B2 ;  /* 0x0000000000027941 */ /* 0x000fea0003800000 */
.L_x_26:
[----:B------:R-:W-:Y:S05]  /*3330*/  BRA `(.L_x_28) ;  /* 0xffffffe000247947 */ /* 0x000fea000383ffff */
.L_x_16:
[----:B------:R-:W-:Y:S01]  /*3340*/  BSSY B2, `(.L_x_29) ;  /* 0x0000006000027945 */ /* 0x000fe20003800000 */
[----:B------:R-:W-:Y:S02]  /*3350*/  IMAD.MOV.U32 R23, RZ, RZ, 0x1f ;  /* 0x0000001fff177424 */ /* 0x000fe400078e00ff */
[----:B------:R-:W-:-:S07]  /*3360*/  IMAD.MOV.U32 R52, RZ, RZ, -0x1 ;  /* 0xffffffffff347424 */ /* 0x000fce00078e00ff */
[----:B------:R-:W-:Y:S05]  /*3370*/  WARPSYNC.COLLECTIVE R52, `(.L_x_30) ;  /* 0x0000000034087348 */ /* 0x000fea0003c00000 */
[----:B------:R1:W2:Y:S02]  /*3380*/  SHFL.IDX P1, R35, R18, R19, R23 ;  /* 0x0000001312237389 */ /* 0x0002a40000020017 */
[----:B-12---:R-:W-:Y:S05]  /*3390*/  ENDCOLLECTIVE ;  /* 0x000000000000791b */ /* 0x006fea0003800000 */
.L_x_30:
[----:B------:R-:W-:Y:S05]  /*33a0*/  BSYNC B2 ;  /* 0x0000000000027941 */ /* 0x000fea0003800000 */
.L_x_29:
[----:B------:R-:W-:Y:S05]  /*33b0*/  BRA `(.L_x_31) ;  /* 0xffffffe000a87947 */ /* 0x000fea000383ffff */
.L_x_17:
[----:B------:R-:W-:Y:S01]  /*33c0*/  BSSY B0, `(.L_x_32) ;  /* 0x0000007000007945 */ /* 0x000fe20003800000 */
[----:B------:R-:W-:Y:S02]  /*33d0*/  IMAD.MOV.U32 R18, RZ, RZ, R20 ;  /* 0x000000ffff127224 */ /* 0x000fe400078e0014 */
[----:B------:R-:W-:Y:S02]  /*33e0*/  IMAD.MOV.U32 R23, RZ, RZ, 0x1f ;  /* 0x0000001fff177424 */ /* 0x000fe400078e00ff */
[----:B------:R-:W-:-:S07]  /*33f0*/  IMAD.MOV.U32 R52, RZ, RZ, -0x1 ;  /* 0xffffffffff347424 */ /* 0x000fce00078e00ff */
[----:B------:R-:W-:Y:S05]  /*3400*/  WARPSYNC.COLLECTIVE R52, `(.L_x_33) ;  /* 0x0000000034087348 */ /* 0x000fea0003c00000 */
[----:B------:R1:W2:Y:S02]  /*3410*/  SHFL.IDX P1, R35, R18, R19, R23 ;  /* 0x0000001312237389 */ /* 0x0002a40000020017 */
[----:B-12---:R-:W-:Y:S05]  /*3420*/  ENDCOLLECTIVE ;  /* 0x000000000000791b */ /* 0x006fea0003800000 */
.L_x_33:
[----:B------:R-:W-:Y:S05]  /*3430*/  BSYNC B0 ;  /* 0x0000000000007941 */ /* 0x000fea0003800000 */
.L_x_32:
[----:B------:R-:W1:Y:S01]  /*3440*/  LDC R14, c[0x0][0x3c4] ;  /* 0x0000f100ff0e7b82 */ /* 0x000e620000000800 */
[----:B------:R-:W-:Y:S01]  /*3450*/  IMAD.IADD R34, R41, 0x1, R50 ;  /* 0x0000000129227824 */ /* 0x000fe200078e0232 */
[----:B-1----:R-:W-:-:S13]  /*3460*/  ISETP.GE.AND P1, PT, R35, R14, PT ;  /* 0x0000000e2300720c */ /* 0x002fda0003f26270 */
[----:B------:R-:W1:Y:S01]  /*3470*/  @!P1 S2R R18, SR_CgaCtaId ;  /* 0x0000000000129919 */ /* 0x000e620000008800 */
[----:B------:R-:W2:Y:S01]  /*3480*/  @!P1 LDC R22, c[0x0][0x3c8] ;  /* 0x0000f200ff169b82 */ /* 0x000ea20000000800 */
[----:B------:R-:W-:-:S05]  /*3490*/  @!P1 MOV R21, 0x400 ;  /* 0x0000040000159802 */ /* 0x000fca0000000f00 */
[----:B------:R-:W-:Y:S02]  /*34a0*/  @!P1 VIADD R21, R21, 0x400 ;  /* 0x0000040015159836 */ /* 0x000fe40000000000 */
[----:B------:R-:W3:Y:S01]  /*34b0*/  @!P1 LDC.64 R12, c[0x0][0x380] ;  /* 0x0000e000ff0c9b82 */ /* 0x000ee20000000a00 */
[----:B--2---:R-:W-:Y:S01]  /*34c0*/  @!P1 IMAD R19, R35, R22, RZ ;  /* 0x0000001623139224 */ /* 0x004fe200078e02ff */
[----:B------:R-:W-:-:S05]  /*34d0*/  @!P1 LOP3.LUT R22, R50, 0x70, RZ, 0xc0, !PT ;  /* 0x0000007032169812 */ /* 0x000fca00078ec0ff */
[----:B------:R-:W-:Y:S01]  /*34e0*/  @!P1 IMAD R22, R29, 0x80, R22 ;  /* 0x000000801d169824 */ /* 0x000fe200078e0216 */
[----:B-1----:R-:W-:-:S04]  /*34f0*/  @!P1 LEA R21, R18, R21, 0x18 ;  /* 0x0000001512159211 */ /* 0x002fc800078ec0ff */
[----:B---3--:R-:W-:Y:S01]  /*3500*/  @!P1 IADD3 R12, P2, P3, R19, R12, R22 ;  /* 0x0000000c130c9210 */ /* 0x008fe20007b5e016 */
[----:B------:R-:W-:Y:S01]  /*3510*/  @!P1 IMAD.IADD R35, R21, 0x1, R50 ;  /* 0x0000000115239824 */ /* 0x000fe200078e0232 */
[----:B------:R-:W-:Y:S01]  /*3520*/  @!P1 SHF.R.S32.HI R19, RZ, 0x1f, R19 ;  /* 0x0000001fff139819 */ /* 0x000fe20000011413 */
[----:B------:R-:W1:Y:S02]  /*3530*/  I2F.RP R21, R16 ;  /* 0x0000001000157306 */ /* 0x000e640000209400 */
[----:B------:R-:W-:Y:S01]  /*3540*/  @!P1 IMAD.MOV.U32 R18, RZ, RZ, R12 ;  /* 0x000000ffff129224 */ /* 0x000fe200078e000c */
[----:B------:R-:W-:Y:S01]  /*3550*/  @!P1 IADD3.X R19, PT, PT, R19, R13, RZ, P2, P3 ;  /* 0x0000000d13139210 */ /* 0x000fe200017e64ff */
[----:B------:R-:W-:-:S04]  /*3560*/  IMAD.MOV.U32 R12, RZ, RZ, RZ ;  /* 0x000000ffff0c7224 */ /* 0x000fc800078e00ff */
[----:B------:R-:W-:Y:S01]  /*3570*/  @!PT LDS RZ, [RZ] ;  /* 0x00000000fffff984 */ /* 0x000fe20000000800 */
[----:B------:R-:W-:Y:S01]  /*3580*/  @!PT LDS RZ, [RZ] ;  /* 0x00000000fffff984 */ /* 0x000fe20000000800 */
[----:B------:R-:W-:Y:S01]  /*3590*/  @!PT LDS RZ, [RZ] ;  /* 0x00000000fffff984 */ /* 0x000fe20000000800 */
[----:B------:R2:W-:Y:S01]  /*35a0*/  @!P1 LDGSTS.E.BYPASS.LTC128B.128 [R35], desc[UR8][R18.64] ;  /* 0x0000000012239fae */ /* 0x0005e2000b981a08 */
[----:B-1----:R-:W1:Y:S02]  /*35b0*/  MUFU.RCP R21, R21 ;  /* 0x0000001500157308 */ /* 0x002e640000001000 */
[----:B-1----:R-:W-:-:S06]  /*35c0*/  VIADD R22, R21, 0xffffffe ;  /* 0x0ffffffe15167836 */ /* 0x002fcc0000000000 */
[----:B------:R-:W1:Y:S02]  /*35d0*/  F2I.FTZ.U32.TRUNC.NTZ R13, R22 ;  /* 0x00000016000d7305 */ /* 0x000e64000021f000 */
[----:B-1----:R-:W-:-:S04]  /*35e0*/  IMAD.MOV R23, RZ, RZ, -R13 ;  /* 0x000000ffff177224 */ /* 0x002fc800078e0a0d */
[----:B------:R-:W-:-:S04]  /*35f0*/  IMAD R23, R23, R16, RZ ;  /* 0x0000001017177224 */ /* 0x000fc800078e02ff */
[----:B------:R-:W-:Y:S01]  /*3600*/  IMAD.HI.U32 R20, R13, R23, R12 ;  /* 0x000000170d147227 */ /* 0x000fe200078e000c */
[----:B------:R-:W-:-:S05]  /*3610*/  SHF.R.U32.HI R12, RZ, 0xa, R34 ;  /* 0x0000000aff0c7819 */ /* 0x000fca0000011622 */
[----:B------:R-:W-:-:S05]  /*3620*/  IMAD R13, R12, 0x4, R1 ;  /* 0x000000040c0d7824 */ /* 0x000fca00078e0201 */
[----:B------:R-:W2:Y:S01]  /*3630*/  LDL R12, [R13] ;  /* 0x000000000d0c7983 */ /* 0x000ea20000100800 */
[----:B------:R-:W-:Y:S01]  /*3640*/  IMAD.MOV.U32 R21, RZ, RZ, R16 ;  /* 0x000000ffff157224 */ /* 0x000fe200078e0010 */
[----:B------:R-:W-:Y:S01]  /*3650*/  MOV R52, 0xffffffff ;  /* 0xffffffff00347802 */ /* 0x000fe20000000f00 */
[----:B------:R-:W-:Y:S02]  /*3660*/  IMAD.MOV.U32 R23, RZ, RZ, 0x1f ;  /* 0x0000001fff177424 */ /* 0x000fe400078e00ff */
[----:B------:R-:W-:Y:S01]  /*3670*/  IMAD.IADD R32, R41, 0x1, R34 ;  /* 0x0000000129207824 */ /* 0x000fe200078e0222 */
[----:B--2---:R-:W-:Y:S02]  /*3680*/  IABS R19, R12 ;  /* 0x0000000c00137213 */ /* 0x004fe40000000000 */
[----:B------:R-:W-:-:S04]  /*3690*/  LOP3.LUT R12, R12, R17, RZ, 0x3c, !PT ;  /* 0x000000110c0c7212 */ /* 0x000fc800078e3cff */
[----:B------:R-:W-:Y:S01]  /*36a0*/  ISETP.GE.AND P3, PT, R12, RZ, PT ;  /* 0x000000ff0c00720c */ /* 0x000fe20003f66270 */
[----:B------:R-:W-:-:S04]  /*36b0*/  IMAD.HI.U32 R12, R20, R19, RZ ;  /* 0x00000013140c7227 */ /* 0x000fc800078e00ff */
[----:B------:R-:W-:-:S04]  /*36c0*/  IMAD.MOV R18, RZ, RZ, -R12 ;  /* 0x000000ffff127224 */ /* 0x000fc800078e0a0c */
[----:B------:R-:W-:Y:S01]  /*36d0*/  IMAD R18, R16, R18, R19 ;  /* 0x0000001210127224 */ /* 0x000fe200078e0213 */
[----:B------:R-:W-:-:S04]  /*36e0*/  SHF.R.U32.HI R19, RZ, 0x5, R34 ;  /* 0x00000005ff137819 */ /* 0x000fc80000011622 */
[----:B------:R-:W-:Y:S02]  /*36f0*/  ISETP.GT.U32.AND P1, PT, R21, R18, PT ;  /* 0x000000121500720c */ /* 0x000fe40003f24070 */
[----:B------:R-:W-:-:S11]  /*3700*/  LOP3.LUT R19, R19, 0x3c, RZ, 0xc0, !PT ;  /* 0x0000003c13137812 */ /* 0x000fd600078ec0ff */
[----:B------:R-:W-:Y:S02]  /*3710*/  @!P1 IMAD.IADD R18, R18, 0x1, -R16 ;  /* 0x0000000112129824 */ /* 0x000fe400078e0a10 */
[----:B------:R-:W-:-:S03]  /*3720*/  @!P1 VIADD R12, R12, 0x1 ;  /* 0x000000010c0c9836 */ /* 0x000fc60000000000 */
[----:B------:R-:W-:-:S13]  /*3730*/  ISETP.GE.U32.AND P2, PT, R18, R21, PT ;  /* 0x000000151200720c */ /* 0x000fda0003f46070 */
[----:B------:R-:W-:-:S04]  /*3740*/  @P2 VIADD R12, R12, 0x1 ;  /* 0x000000010c0c2836 */ /* 0x000fc80000000000 */
[----:B------:R-:W-:-:S04]  /*3750*/  @!P3 IMAD.MOV R13, RZ, RZ, -R12 ;  /* 0x000000ffff0db224 */ /* 0x000fc800078e0a0c */
[----:B------:R-:W-:-:S05]  /*3760*/  @!P3 IMAD.MOV.U32 R12, RZ, RZ, R13 ;  /* 0x000000ffff0cb224 */ /* 0x000fca00078e000d */
[----:B------:R-:W-:-:S05]  /*3770*/  SEL R12, R15, R12, !P0 ;  /* 0x0000000c0f0c7207 */ /* 0x000fca0004000000 */
[----:B------:R-:W-:-:S07]  /*3780*/  IMAD.MOV.U32 R18, RZ, RZ, R12 ;  /* 0x000000ffff127224 */ /* 0x000fce00078e000c */
[----:B------:R-:W-:Y:S05]  /*3790*/  WARPSYNC.COLLECTIVE R52, `(.L_x_34) ;  /* 0x0000000034087348 */ /* 0x000fea0003c00000 */
[----:B------:R1:W2:Y:S02]  /*37a0*/  SHFL.IDX P1, R35, R18, R19, R23 ;  /* 0x0000001312237389 */ /* 0x0002a40000020017 */
[----:B-12---:R-:W-:Y:S05]  /*37b0*/  ENDCOLLECTIVE ;  /* 0x000000000000791b */ /* 0x006fea0003800000 */
.L_x_34:
[----:B------:R-:W-:-:S05]  /*37c0*/  SHF.R.U32.HI R18, RZ, 0xa, R32 ;  /* 0x0000000aff127819 */ /* 0x000fca0000011620 */
[----:B------:R-:W-:Y:S02]  /*37d0*/  IMAD R22, R18, 0x4, R1 ;  /* 0x0000000412167824 */ /* 0x000fe400078e0201 */
[----:B------:R-:W-:-:S04]  /*37e0*/  IMAD.MOV.U32 R51, RZ, RZ, R35 ;  /* 0x000000ffff337224 */ /* 0x000fc800078e0023 */
[----:B------:R-:W2:Y:S01]  /*37f0*/  LDL R22, [R22] ;  /* 0x0000000016167983 */ /* 0x000ea20000100800 */
[----:B------:R-:W-:-:S13]  /*3800*/  ISETP.GE.AND P1, PT, R51, R14, PT ;  /* 0x0000000e3300720c */ /* 0x000fda0003f26270 */
[----:B------:R-:W1:Y:S01]  /*3810*/  @!P1 LDC R50, c[0x0][0x3c8] ;  /* 0x0000f200ff329b82 */ /* 0x000e620000000800 */
[----:B------:R-:W3:Y:S07]  /*3820*/  @!P1 S2R R19, SR_CgaCtaId ;  /* 0x0000000000139919 */ /* 0x000eee0000008800 */
[----:B------:R-:W4:Y:S01]  /*3830*/  @!P1 LDC.64 R12, c[0x0][0x380] ;  /* 0x0000e000ff0c9b82 */ /* 0x000f220000000a00 */
[----:B-1----:R-:W-:Y:S01]  /*3840*/  @!P1 IMAD R53, R51, R50, RZ ;  /* 0x0000003233359224 */ /* 0x002fe200078e02ff */
[----:B------:R-:W-:-:S05]  /*3850*/  @!P1 LOP3.LUT R50, R34, 0x70, RZ, 0xc0, !PT ;  /* 0x0000007022329812 */ /* 0x000fca00078ec0ff */
[----:B------:R-:W-:Y:S01]  /*3860*/  @!P1 IMAD R33, R29, 0x80, R50 ;  /* 0x000000801d219824 */ /* 0x000fe200078e0232 */
[----:B------:R-:W-:-:S04]  /*3870*/  @!P1 SHF.R.S32.HI R50, RZ, 0x1f, R53 ;  /* 0x0000001fff329819 */ /* 0x000fc80000011435 */
[----:B----4-:R-:W-:Y:S02]  /*3880*/  @!P1 IADD3 R33, P3, P4, R53, R12, R33 ;  /* 0x0000000c35219210 */ /* 0x010fe40007c7e021 */
[----:B------:R-:W-:Y:S02]  /*3890*/  @!P1 MOV R12, 0x400 ;  /* 0x00000400000c9802 */ /* 0x000fe40000000f00 */
[----:B------:R-:W-:-:S03]  /*38a0*/  @!P1 IADD3.X R50, PT, PT, R50, R13, RZ, P3, P4 ;  /* 0x0000000d32329210 */ /* 0x000fc60001fe84ff */
[----:B------:R-:W-:Y:S02]  /*38b0*/  @!P1 VIADD R12, R12, 0x400 ;  /* 0x000004000c0c9836 */ /* 0x000fe40000000000 */
[----:B------:R-:W-:-:S03]  /*38c0*/  @!P1 IMAD.MOV.U32 R13, RZ, RZ, R50 ;  /* 0x000000ffff0d9224 */ /* 0x000fc600078e0032 */
[----:B---3--:R-:W-:Y:S01]  /*38d0*/  @!P1 LEA R19, R19, R12, 0x18 ;  /* 0x0000000c13139211 */ /* 0x008fe200078ec0ff */
[----:B------:R-:W-:-:S04]  /*38e0*/  @!P1 IMAD.MOV.U32 R12, RZ, RZ, R33 ;  /* 0x000000ffff0c9224 */ /* 0x000fc800078e0021 */
[----:B------:R-:W-:-:S05]  /*38f0*/  @!P1 IMAD.IADD R19, R19, 0x1, R34 ;  /* 0x0000000113139824 */ /* 0x000fca00078e0222 */
[----:B------:R-:W-:Y:S01]  /*3900*/  @!PT LDS RZ, [RZ] ;  /* 0x00000000fffff984 */ /* 0x000fe20000000800 */
[----:B------:R-:W-:Y:S01]  /*3910*/  @!PT LDS RZ, [RZ] ;  /* 0x00000000fffff984 */ /* 0x000fe20000000800 */
[----:B------:R-:W-:Y:S01]  /*3920*/  @!PT LDS RZ, [RZ] ;  /* 0x00000000fffff984 */ /* 0x000fe20000000800 */
[----:B------:R1:W-:Y:S01]  /*3930*/  @!P1 LDGSTS.E.BYPASS.LTC128B.128 [R19], desc[UR8][R12.64] ;  /* 0x000000000c139fae */ /* 0x0003e2000b981a08 */
[----:B------:R-:W-:-:S04]  /*3940*/  SHF.R.U32.HI R35, RZ, 0x5, R32 ;  /* 0x00000005ff237819 */ /* 0x000fc80000011620 */
[----:B------:R-:W-:-:S05]  /*3950*/  LOP3.LUT R35, R35, 0x3c, RZ, 0xc0, !PT ;  /* 0x0000003c23237812 */ /* 0x000fca00078ec0ff */
[----:B-1----:R-:W-:Y:S01]  /*3960*/  IMAD.MOV.U32 R19, RZ, RZ, R35 ;  /* 0x000000ffff137224 */ /* 0x002fe200078e0023 */
[----:B--2---:R-:W-:Y:S02]  /*3970*/  IABS R23, R22 ;  /* 0x0000001600177213 */ /* 0x004fe40000000000 */
[----:B------:R-:W-:-:S04]  /*3980*/  LOP3.LUT R18, R22, R17, RZ, 0x3c, !PT ;  /* 0x0000001116127212 */ /* 0x000fc800078e3cff */
[----:B------:R-:W-:Y:S01]  /*3990*/  ISETP.GE.AND P3, PT, R18, RZ, PT ;  /* 0x000000ff1200720c */ /* 0x000fe20003f66270 */
[----:B------:R-:W-:-:S04]  /*39a0*/  IMAD.HI.U32 R18, R20, R23, RZ ;  /* 0x0000001714127227 */ /* 0x000fc800078e00ff */
[----:B------:R-:W-:-:S04]  /*39b0*/  IMAD.MOV R33, RZ, RZ, -R18 ;  /* 0x000000ffff217224 */ /* 0x000fc800078e0a12 */
[----:B------:R-:W-:-:S05]  /*39c0*/  IMAD R12, R16, R33, R23 ;  /* 0x00000021100c7224 */ /* 0x000fca00078e0217 */
[----:B------:R-:W-:-:S13]  /*39d0*/  ISETP.GT.U32.AND P1, PT, R21, R12, PT ;  /* 0x0000000c1500720c */ /* 0x000fda0003f24070 */
[----:B------:R-:W-:-:S05]  /*39e0*/  @!P1 IMAD.IADD R12, R12, 0x1, -R16 ;  /* 0x000000010c0c9824 */ /* 0x000fca00078e0a10 */
[----:B------:R-:W-:Y:S01]  /*39f0*/  ISETP.GE.U32.AND P2, PT, R12, R21, PT ;  /* 0x000000150c00720c */ /* 0x000fe20003f46070 */
[----:B------:R-:W-:-:S12]  /*3a00*/  @!P1 VIADD R18, R18, 0x1 ;  /* 0x0000000112129836 */ /* 0x000fd80000000000 */
[----:B------:R-:W-:-:S04]  /*3a10*/  @P2 VIADD R18, R18, 0x1 ;  /* 0x0000000112122836 */ /* 0x000fc80000000000 */
[----:B------:R-:W-:-:S04]  /*3a20*/  @!P3 IMAD.MOV R12, RZ, RZ, -R18 ;  /* 0x000000ffff0cb224 */ /* 0x000fc800078e0a12 */
[----:B------:R-:W-:Y:S02]  /*3a30*/  @!P3 IMAD.MOV.U32 R18, RZ, RZ, R12 ;  /* 0x000000ffff12b224 */ /* 0x000fe400078e000c */
[----:B------:R-:W-:Y:S02]  /*3a40*/  IMAD.MOV.U32 R23, RZ, RZ, 0x1f ;  /* 0x0000001fff177424 */ /* 0x000fe400078e00ff */
[----:B------:R-:W-:Y:S01]  /*3a50*/  IMAD.IADD R22, R41, 0x1, R32 ;  /* 0x0000000129167824 */ /* 0x000fe200078e0220 */
[----:B------:R-:W-:-:S07]  /*3a60*/  SEL R18, R15, R18, !P0 ;  /* 0x000000120f127207 */ /* 0x000fce0004000000 */
[----:B------:R-:W-:Y:S05]  /*3a70*/  WARPSYNC.COLLECTIVE R52, `(.L_x_35) ;  /* 0x0000000034087348 */ /* 0x000fea0003c00000 */
[----:B------:R1:W2:Y:S02]  /*3a80*/  SHFL.IDX P1, R35, R18, R19, R23 ;  /* 0x0000001312237389 */ /* 0x0002a40000020017 */
[----:B-12---:R-:W-:Y:S05]  /*3a90*/  ENDCOLLECTIVE ;  /* 0x000000000000791b */ /* 0x006fea0003800000 */
.L_x_35:
[----:B------:R-:W-:-:S05]  /*3aa0*/  SHF.R.U32.HI R18, RZ, 0xa, R22 ;  /* 0x0000000aff127819 */ /* 0x000fca0000011616 */
[----:B------:R-:W-:-:S06]  /*3ab0*/  IMAD R18, R18, 0x4, R1 ;  /* 0x0000000412127824 */ /* 0x000fcc00078e0201 */
[----:B------:R-:W2:Y:S01]  /*3ac0*/  LDL R18, [R18] ;  /* 0x0000000012127983 */ /* 0x000ea20000100800 */
[----:B------:R-:W-:-:S13]  /*3ad0*/  ISETP.GE.AND P1, PT, R35, R14, PT ;  /* 0x0000000e2300720c */ /* 0x000fda0003f26270 */
[----:B------:R-:W1:Y:S08]  /*3ae0*/  @!P1 LDC R51, c[0x0][0x3c8] ;  /* 0x0000f200ff339b82 */ /* 0x000e700000000800 */
[----:B------:R-:W3:Y:S01]  /*3af0*/  @!P1 LDC.64 R12, c[0x0][0x380] ;  /* 0x0000e000ff0c9b82 */ /* 0x000ee20000000a00 */
[----:B------:R-:W-:Y:S01]  /*3b00*/  @!P1 LOP3.LUT R34, R32, 0x70, RZ, 0xc0, !PT ;  /* 0x0000007020229812 */ /* 0x000fe200078ec0ff */
[----:B-1----:R-:W-:-:S04]  /*3b10*/  @!P1 IMAD R51, R35, R51, RZ ;  /* 0x0000003323339224 */ /* 0x002fc800078e02ff */
[----:B------:R-:W-:-:S05]  /*3b20*/  @!P1 IMAD R35, R29, 0x80, R34 ;  /* 0x000000801d239824 */ /* 0x000fca00078e0222 */
[----:B---3--:R-:W-:Y:S02]  /*3b30*/  @!P1 IADD3 R34, P3, P4, R51, R12, R35 ;  /* 0x0000000c33229210 */ /* 0x008fe40007c7e023 */
[----:B------:R-:W1:Y:S01]  /*3b40*/  @!P1 S2R R12, SR_CgaCtaId ;  /* 0x00000000000c9919 */ /* 0x000e620000008800 */
[----:B------:R-:W-:-:S04]  /*3b50*/  @!P1 SHF.R.S32.HI R35, RZ, 0x1f, R51 ;  /* 0x0000001fff239819 */ /* 0x000fc80000011433 */
[----:B------:R-:W-:Y:S02]  /*3b60*/  @!P1 IADD3.X R35, PT, PT, R35, R13, RZ, P3, P4 ;  /* 0x0000000d23239210 */ /* 0x000fe40001fe84ff */
[----:B------:R-:W-:-:S05]  /*3b70*/  @!P1 MOV R13, 0x400 ;  /* 0x00000400000d9802 */ /* 0x000fca0000000f00 */
[----:B------:R-:W-:-:S05]  /*3b80*/  @!P1 VIADD R13, R13, 0x400 ;  /* 0x000004000d0d9836 */ /* 0x000fca0000000000 */
[----:B-1----:R-:W-:Y:S01]  /*3b90*/  @!P1 LEA R13, R12, R13, 0x18 ;  /* 0x0000000d0c0d9211 */ /* 0x002fe200078ec0ff */
[----:B------:R-:W-:-:S04]  /*3ba0*/  @!P1 IMAD.MOV.U32 R12, RZ, RZ, R34 ;  /* 0x000000ffff0c9224 */ /* 0x000fc800078e0022 */
[----:B------:R-:W-:Y:S02]  /*3bb0*/  @!P1 IMAD.IADD R23, R13, 0x1, R32 ;  /* 0x000000010d179824 */ /* 0x000fe400078e0220 */
[----:B------:R-:W-:-:S05]  /*3bc0*/  @!P1 IMAD.MOV.U32 R13, RZ, RZ, R35 ;  /* 0x000000ffff0d9224 */ /* 0x000fca00078e0023 */
[----:B------:R-:W-:Y:S01]  /*3bd0*/  @!PT LDS RZ, [RZ] ;  /* 0x00000000fffff984 */ /* 0x000fe20000000800 */
[----:B------:R-:W-:Y:S01]  /*3be0*/  @!PT LDS RZ, [RZ] ;  /* 0x00000000fffff984 */ /* 0x000fe20000000800 */
[----:B------:R-:W-:Y:S01]  /*3bf0*/  @!PT LDS RZ, [RZ] ;  /* 0x00000000fffff984 */ /* 0x000fe20000000800 */
[----:B------:R1:W-:Y:S02]  /*3c00*/  @!P1 LDGSTS.E.BYPASS.LTC128B.128 [R23], desc[UR8][R12.64] ;  /* 0x000000000c179fae */ /* 0x0003e4000b981a08 */
[----:B-1----:R-:W-:Y:S01]  /*3c10*/  IMAD.MOV.U32 R23, RZ, RZ, 0x1f ;  /* 0x0000001fff177424 */ /* 0x002fe200078e00ff */
        /* <DEDUP_REMOVED lines=12> */
[----:B------:R-:W-:-:S05]  /*3ce0*/  @!P3 IMAD.MOV.U32 R17, RZ, RZ, R12 ;  /* 0x000000ffff11b224 */ /* 0x000fca00078e000c */
[----:B------:R-:W-:Y:S02]  /*3cf0*/  SEL R18, R15, R17, !P0 ;  /* 0x000000110f127207 */ /* 0x000fe40004000000 */
[----:B------:R-:W-:-:S04]  /*3d00*/  SHF.R.U32.HI R15, RZ, 0x5, R22 ;  /* 0x00000005ff0f7819 */ /* 0x000fc80000011616 */
[----:B------:R-:W-:-:S05]  /*3d10*/  LOP3.LUT R15, R15, 0x3c, RZ, 0xc0, !PT ;  /* 0x0000003c0f0f7812 */ /* 0x000fca00078ec0ff */
[----:B------:R-:W-:-:S07]  /*3d20*/  IMAD.MOV.U32 R19, RZ, RZ, R15 ;  /* 0x000000ffff137224 */ /* 0x000fce00078e000f */
[----:B------:R-:W-:Y:S05]  /*3d30*/  WARPSYNC.COLLECTIVE R52, `(.L_x_36) ;  /* 0x0000000034087348 */ /* 0x000fea0003c00000 */
[----:B------:R1:W2:Y:S02]  /*3d40*/  SHFL.IDX P1, R35, R18, R19, R23 ;  /* 0x0000001312237389 */ /* 0x0002a40000020017 */
[----:B-12---:R-:W-:Y:S05]  /*3d50*/  ENDCOLLECTIVE ;  /* 0x000000000000791b */ /* 0x006fea0003800000 */
.L_x_36:
[----:B------:R-:W-:Y:S01]  /*3d60*/  IMAD.MOV.U32 R15, RZ, RZ, R35 ;  /* 0x000000ffff0f7224 */ /* 0x000fe200078e0023 */
[----:B------:R-:W-:Y:S06]  /*3d70*/  BRA `(.L_x_37) ;  /* 0xffffffe400047947 */ /* 0x000fec000383ffff */
.L_x_38:
[----:B------:R-:W-:-:S00]  /*3d80*/  BRA `(.L_x_38) ;  /* 0xfffffffc00fc7947 */ /* 0x000fc0000383ffff */
[----:B------:R-:W-:-:S00]  /*3d90*/  NOP ;  /* 0x0000000000007918 */ /* 0x000fc00000000000 */
        /* <DEDUP_REMOVED lines=14> */
.L_x_39:


//--------------------- .nv.shared._Z26fused_moe_w8a8_smem_kernelILi16ELi32ELi8ELi4ELi1ELi1EEvPK13__nv_fp8_e4m3PKfS2_S4_P13__nv_bfloat16PKiS8_S8_iiii --------------------------
	.section	.nv.shared._Z26fused_moe_w8a8_smem_kernelILi16ELi32ELi8ELi4ELi1ELi1EEvPK13__nv_fp8_e4m3PKfS2_S4_P13__nv_bfloat16PKiS8_S8_iiii,"aw",@nobits
	.sectionflags	@""
	.align	128
.nv.shared._Z26fused_moe_w8a8_smem_kernelILi16ELi32ELi8ELi4ELi1ELi1EEvPK13__nv_fp8_e4m3PKfS2_S4_P13__nv_bfloat16PKiS8_S8_iiii:
	.zero		4096


//--------------------- .nv.shared.reserved.0     --------------------------
	.section	.nv.shared.reserved.0,"aw",@nobits
	.weak		__nv_reservedSMEM_offset_0_alias
	.size		__nv_reservedSMEM_offset_0_alias, 0, 64
	.other		__nv_reservedSMEM_offset_0_alias,@"STO_CUDA_RESERVED_SHARED STV_DEFAULT"
__nv_reservedSMEM_offset_0_alias:
	.zero		0
	.zero		64


//--------------------- .nv.constant0._Z26fused_moe_w8a8_smem_kernelILi16ELi32ELi8ELi4ELi1ELi1EEvPK13__nv_fp8_e4m3PKfS2_S4_P13__nv_bfloat16PKiS8_S8_iiii --------------------------
	.section	.nv.constant0._Z26fused_moe_w8a8_smem_kernelILi16ELi32ELi8ELi4ELi1ELi1EEvPK13__nv_fp8_e4m3PKfS2_S4_P13__nv_bfloat16PKiS8_S8_iiii,"a",@progbits
	.sectionflags	@""
	.align	4
.nv.constant0._Z26fused_moe_w8a8_smem_kernelILi16ELi32ELi8ELi4ELi1ELi1EEvPK13__nv_fp8_e4m3PKfS2_S4_P13__nv_bfloat16PKiS8_S8_iiii:
	.zero		976


//--------------------- SYMBOLS --------------------------

	.type		.nv.reservedSmem.offset0,@object
	.size		.nv.reservedSmem.offset0,0x4
	.type		.nv.reservedSmem.cap,@object
	.size		.nv.reservedSmem.cap,0x4
